//
// Generated by NVIDIA NVVM Compiler
//
// Compiler Build ID: CL-36424714
// Cuda compilation tools, release 13.0, V13.0.88
// Based on NVVM 20.0.0
//

.version 9.0
.target sm_100
.address_size 64

	// .globl	_Z25ScanAndWritePartSumKernelPKiPiS1_mm

.visible .entry _Z25ScanAndWritePartSumKernelPKiPiS1_mm(
	.param .u64 .ptr .align 1 _Z25ScanAndWritePartSumKernelPKiPiS1_mm_param_0,
	.param .u64 .ptr .align 1 _Z25ScanAndWritePartSumKernelPKiPiS1_mm_param_1,
	.param .u64 .ptr .align 1 _Z25ScanAndWritePartSumKernelPKiPiS1_mm_param_2,
	.param .u64 _Z25ScanAndWritePartSumKernelPKiPiS1_mm_param_3,
	.param .u64 _Z25ScanAndWritePartSumKernelPKiPiS1_mm_param_4
)
{
	.reg .pred 	%p<6>;
	.reg .b32 	%r<13>;
	.reg .b64 	%rd<33>;

	ld.param.u64 	%rd20, [_Z25ScanAndWritePartSumKernelPKiPiS1_mm_param_0];
	ld.param.u64 	%rd21, [_Z25ScanAndWritePartSumKernelPKiPiS1_mm_param_1];
	ld.param.u64 	%rd22, [_Z25ScanAndWritePartSumKernelPKiPiS1_mm_param_2];
	ld.param.u64 	%rd23, [_Z25ScanAndWritePartSumKernelPKiPiS1_mm_param_3];
	ld.param.u64 	%rd24, [_Z25ScanAndWritePartSumKernelPKiPiS1_mm_param_4];
	mov.u32 	%r5, %ctaid.x;
	cvt.u64.u32 	%rd29, %r5;
	setp.le.u64 	%p1, %rd24, %rd29;
	@%p1 bra 	$L__BB0_8;
	mov.u32 	%r6, %ntid.x;
	cvt.u64.u32 	%rd2, %r6;
	mov.u32 	%r1, %tid.x;
	mov.u32 	%r7, %nctaid.x;
	cvt.u64.u32 	%rd3, %r7;
	mul.wide.u32 	%rd4, %r6, 4;
	cvta.to.global.u64 	%rd5, %rd21;
	cvta.to.global.u64 	%rd6, %rd20;
	cvta.to.global.u64 	%rd7, %rd22;
$L__BB0_2:
	setp.ne.s32 	%p2, %r1, 0;
	mul.lo.s64 	%rd32, %rd29, %rd2;
	add.s64 	%rd25, %rd32, %rd2;
	min.u64 	%rd10, %rd25, %rd23;
	@%p2 bra 	$L__BB0_7;
	setp.ge.u64 	%p3, %rd32, %rd10;
	mov.b32 	%r12, 0;
	@%p3 bra 	$L__BB0_6;
	mul.lo.s64 	%rd26, %rd4, %rd29;
	add.s64 	%rd31, %rd7, %rd26;
	add.s64 	%rd30, %rd6, %rd26;
	mov.b32 	%r12, 0;
$L__BB0_5:
	ld.global.u32 	%r10, [%rd30];
	add.s32 	%r12, %r10, %r12;
	st.global.u32 	[%rd31], %r12;
	add.s64 	%rd32, %rd32, 1;
	add.s64 	%rd31, %rd31, 4;
	add.s64 	%rd30, %rd30, 4;
	setp.lt.u64 	%p4, %rd32, %rd10;
	@%p4 bra 	$L__BB0_5;
$L__BB0_6:
	shl.b64 	%rd27, %rd29, 2;
	add.s64 	%rd28, %rd5, %rd27;
	st.global.u32 	[%rd28], %r12;
$L__BB0_7:
	add.s64 	%rd29, %rd29, %rd3;
	setp.lt.u64 	%p5, %rd29, %rd24;
	@%p5 bra 	$L__BB0_2;
$L__BB0_8:
	ret;

}
	// .globl	_Z17ScanPartSumKernelPim
.visible .entry _Z17ScanPartSumKernelPim(
	.param .u64 .ptr .align 1 _Z17ScanPartSumKernelPim_param_0,
	.param .u64 _Z17ScanPartSumKernelPim_param_1
)
{
	.reg .pred 	%p<10>;
	.reg .b32 	%r<71>;
	.reg .b64 	%rd<36>;

	ld.param.u64 	%rd22, [_Z17ScanPartSumKernelPim_param_0];
	ld.param.u64 	%rd21, [_Z17ScanPartSumKernelPim_param_1];
	cvta.to.global.u64 	%rd1, %rd22;
	setp.eq.s64 	%p1, %rd21, 0;
	@%p1 bra 	$L__BB1_13;
	and.b64  	%rd2, %rd21, 15;
	setp.lt.u64 	%p2, %rd21, 16;
	mov.b32 	%r67, 0;
	mov.b64 	%rd32, 0;
	@%p2 bra 	$L__BB1_4;
	and.b64  	%rd32, %rd21, -16;
	add.s64 	%rd29, %rd1, 32;
	mov.b32 	%r67, 0;
	mov.u64 	%rd30, %rd32;
$L__BB1_3:
	.pragma "nounroll";
	ld.global.u32 	%r12, [%rd29+-32];
	add.s32 	%r13, %r12, %r67;
	st.global.u32 	[%rd29+-32], %r13;
	ld.global.u32 	%r14, [%rd29+-28];
	add.s32 	%r15, %r14, %r13;
	st.global.u32 	[%rd29+-28], %r15;
	ld.global.u32 	%r16, [%rd29+-24];
	add.s32 	%r17, %r16, %r15;
	st.global.u32 	[%rd29+-24], %r17;
	ld.global.u32 	%r18, [%rd29+-20];
	add.s32 	%r19, %r18, %r17;
	st.global.u32 	[%rd29+-20], %r19;
	ld.global.u32 	%r20, [%rd29+-16];
	add.s32 	%r21, %r20, %r19;
	st.global.u32 	[%rd29+-16], %r21;
	ld.global.u32 	%r22, [%rd29+-12];
	add.s32 	%r23, %r22, %r21;
	st.global.u32 	[%rd29+-12], %r23;
	ld.global.u32 	%r24, [%rd29+-8];
	add.s32 	%r25, %r24, %r23;
	st.global.u32 	[%rd29+-8], %r25;
	ld.global.u32 	%r26, [%rd29+-4];
	add.s32 	%r27, %r26, %r25;
	st.global.u32 	[%rd29+-4], %r27;
	ld.global.u32 	%r28, [%rd29];
	add.s32 	%r29, %r28, %r27;
	st.global.u32 	[%rd29], %r29;
	ld.global.u32 	%r30, [%rd29+4];
	add.s32 	%r31, %r30, %r29;
	st.global.u32 	[%rd29+4], %r31;
	ld.global.u32 	%r32, [%rd29+8];
	add.s32 	%r33, %r32, %r31;
	st.global.u32 	[%rd29+8], %r33;
	ld.global.u32 	%r34, [%rd29+12];
	add.s32 	%r35, %r34, %r33;
	st.global.u32 	[%rd29+12], %r35;
	ld.global.u32 	%r36, [%rd29+16];
	add.s32 	%r37, %r36, %r35;
	st.global.u32 	[%rd29+16], %r37;
	ld.global.u32 	%r38, [%rd29+20];
	add.s32 	%r39, %r38, %r37;
	st.global.u32 	[%rd29+20], %r39;
	ld.global.u32 	%r40, [%rd29+24];
	add.s32 	%r41, %r40, %r39;
	st.global.u32 	[%rd29+24], %r41;
	ld.global.u32 	%r42, [%rd29+28];
	add.s32 	%r67, %r42, %r41;
	st.global.u32 	[%rd29+28], %r67;
	add.s64 	%rd30, %rd30, -16;
	add.s64 	%rd29, %rd29, 64;
	setp.ne.s64 	%p3, %rd30, 0;
	@%p3 bra 	$L__BB1_3;
$L__BB1_4:
	setp.eq.s64 	%p4, %rd2, 0;
	@%p4 bra 	$L__BB1_13;
	and.b64  	%rd10, %rd21, 7;
	setp.lt.u64 	%p5, %rd2, 8;
	@%p5 bra 	$L__BB1_7;
	shl.b64 	%rd24, %rd32, 2;
	add.s64 	%rd25, %rd1, %rd24;
	ld.global.u32 	%r43, [%rd25];
	add.s32 	%r44, %r43, %r67;
	st.global.u32 	[%rd25], %r44;
	ld.global.u32 	%r45, [%rd25+4];
	add.s32 	%r46, %r45, %r44;
	st.global.u32 	[%rd25+4], %r46;
	ld.global.u32 	%r47, [%rd25+8];
	add.s32 	%r48, %r47, %r46;
	st.global.u32 	[%rd25+8], %r48;
	ld.global.u32 	%r49, [%rd25+12];
	add.s32 	%r50, %r49, %r48;
	st.global.u32 	[%rd25+12], %r50;
	ld.global.u32 	%r51, [%rd25+16];
	add.s32 	%r52, %r51, %r50;
	st.global.u32 	[%rd25+16], %r52;
	ld.global.u32 	%r53, [%rd25+20];
	add.s32 	%r54, %r53, %r52;
	st.global.u32 	[%rd25+20], %r54;
	ld.global.u32 	%r55, [%rd25+24];
	add.s32 	%r56, %r55, %r54;
	st.global.u32 	[%rd25+24], %r56;
	ld.global.u32 	%r57, [%rd25+28];
	add.s32 	%r67, %r57, %r56;
	st.global.u32 	[%rd25+28], %r67;
	add.s64 	%rd32, %rd32, 8;
$L__BB1_7:
	setp.eq.s64 	%p6, %rd10, 0;
	@%p6 bra 	$L__BB1_13;
	and.b64  	%rd34, %rd21, 3;
	setp.lt.u64 	%p7, %rd10, 4;
	@%p7 bra 	$L__BB1_10;
	shl.b64 	%rd26, %rd32, 2;
	add.s64 	%rd27, %rd1, %rd26;
	ld.global.u32 	%r58, [%rd27];
	add.s32 	%r59, %r58, %r67;
	st.global.u32 	[%rd27], %r59;
	ld.global.u32 	%r60, [%rd27+4];
	add.s32 	%r61, %r60, %r59;
	st.global.u32 	[%rd27+4], %r61;
	ld.global.u32 	%r62, [%rd27+8];
	add.s32 	%r63, %r62, %r61;
	st.global.u32 	[%rd27+8], %r63;
	ld.global.u32 	%r64, [%rd27+12];
	add.s32 	%r67, %r64, %r63;
	st.global.u32 	[%rd27+12], %r67;
	add.s64 	%rd32, %rd32, 4;
$L__BB1_10:
	setp.eq.s64 	%p8, %rd34, 0;
	@%p8 bra 	$L__BB1_13;
	shl.b64 	%rd28, %rd32, 2;
	add.s64 	%rd35, %rd1, %rd28;
$L__BB1_12:
	.pragma "nounroll";
	ld.global.u32 	%r65, [%rd35];
	add.s32 	%r67, %r65, %r67;
	st.global.u32 	[%rd35], %r67;
	add.s64 	%rd35, %rd35, 4;
	add.s64 	%rd34, %rd34, -1;
	setp.ne.s64 	%p9, %rd34, 0;
	@%p9 bra 	$L__BB1_12;
$L__BB1_13:
	ret;

}
	// .globl	_Z16AddBaseSumKernelPiS_mm
.visible .entry _Z16AddBaseSumKernelPiS_mm(
	.param .u64 .ptr .align 1 _Z16AddBaseSumKernelPiS_mm_param_0,
	.param .u64 .ptr .align 1 _Z16AddBaseSumKernelPiS_mm_param_1,
	.param .u64 _Z16AddBaseSumKernelPiS_mm_param_2,
	.param .u64 _Z16AddBaseSumKernelPiS_mm_param_3
)
{
	.reg .pred 	%p<5>;
	.reg .b32 	%r<10>;
	.reg .b64 	%rd<17>;

	ld.param.u64 	%rd8, [_Z16AddBaseSumKernelPiS_mm_param_0];
	ld.param.u64 	%rd9, [_Z16AddBaseSumKernelPiS_mm_param_1];
	ld.param.u64 	%rd10, [_Z16AddBaseSumKernelPiS_mm_param_2];
	ld.param.u64 	%rd11, [_Z16AddBaseSumKernelPiS_mm_param_3];
	mov.u32 	%r3, %ctaid.x;
	cvt.u64.u32 	%rd16, %r3;
	setp.le.u64 	%p1, %rd11, %rd16;
	@%p1 bra 	$L__BB2_6;
	mov.u32 	%r1, %ntid.x;
	mov.u32 	%r2, %tid.x;
	mov.u32 	%r4, %nctaid.x;
	cvt.u64.u32 	%rd2, %r4;
	cvta.to.global.u64 	%rd3, %rd8;
	cvta.to.global.u64 	%rd4, %rd9;
$L__BB2_2:
	setp.eq.s64 	%p2, %rd16, 0;
	@%p2 bra 	$L__BB2_5;
	cvt.u32.u64 	%r5, %rd16;
	mad.lo.s32 	%r6, %r1, %r5, %r2;
	cvt.s64.s32 	%rd6, %r6;
	setp.le.u64 	%p3, %rd10, %rd6;
	@%p3 bra 	$L__BB2_5;
	shl.b64 	%rd12, %rd16, 2;
	add.s64 	%rd13, %rd3, %rd12;
	ld.global.u32 	%r7, [%rd13+-4];
	shl.b64 	%rd14, %rd6, 2;
	add.s64 	%rd15, %rd4, %rd14;
	ld.global.u32 	%r8, [%rd15];
	add.s32 	%r9, %r8, %r7;
	st.global.u32 	[%rd15], %r9;
$L__BB2_5:
	add.s64 	%rd16, %rd16, %rd2;
	setp.lt.u64 	%p4, %rd16, %rd11;
	@%p4 bra 	$L__BB2_2;
$L__BB2_6:
	ret;

}


// ===== COMPILED SASS (sm_100) =====

	.target	sm_100

	.elftype	@"ET_EXEC"


//--------------------- .note.nv.tkinfo           --------------------------
	.section	.note.nv.tkinfo,"",@"SHT_NOTE"
	.sectionflags	@"SHF_NOTE_NV_TKINFO"
	.tkinfo
        /*0018*/ 	.word	0x00000002
        /*0030*/ 	.string	""
        /*0030*/ 	.string	"ptxas"
        /*0030*/ 	.string	"Cuda compilation tools, release 13.0, V13.0.88"
        /*0030*/ 	.string	"Build cuda_13.0.r13.0/compiler.36424714_0"
        /*0030*/ 	.string	"-arch sm_100 -m 64 "



//--------------------- .note.nv.cuinfo           --------------------------
	.section	.note.nv.cuinfo,"",@"SHT_NOTE"
	.sectionflags	@"SHF_NOTE_NV_CUINFO"
        /*0018*/ 	.short	0x0002
        /*001a*/ 	.short	0x0064
        /*001c*/ 	.short	0x0082
	.zero		2


//--------------------- .nv.info                  --------------------------
	.section	.nv.info,"",@"SHT_CUDA_INFO"
	.align	4


	//----- nvinfo : EIATTR_REGCOUNT
	.align		4
        /*0000*/ 	.byte	0x04, 0x2f
        /*0002*/ 	.short	(.L_1 - .L_0)
	.align		4
.L_0:
        /*0004*/ 	.word	index@(_Z25ScanAndWritePartSumKernelPKiPiS1_mm)
        /*0008*/ 	.word	0x00000014


	//----- nvinfo : EIATTR_FRAME_SIZE
	.align		4
.L_1:
        /*000c*/ 	.byte	0x04, 0x11
        /*000e*/ 	.short	(.L_3 - .L_2)
	.align		4
.L_2:
        /*0010*/ 	.word	index@(_Z25ScanAndWritePartSumKernelPKiPiS1_mm)
        /*0014*/ 	.word	0x00000000


	//----- nvinfo : EIATTR_REGCOUNT
	.align		4
.L_3:
        /*0018*/ 	.byte	0x04, 0x2f
        /*001a*/ 	.short	(.L_5 - .L_4)
	.align		4
.L_4:
        /*001c*/ 	.word	index@(_Z17ScanPartSumKernelPim)
        /*0020*/ 	.word	0x00000020


	//----- nvinfo : EIATTR_FRAME_SIZE
	.align		4
.L_5:
        /*0024*/ 	.byte	0x04, 0x11
        /*0026*/ 	.short	(.L_7 - .L_6)
	.align		4
.L_6:
        /*0028*/ 	.word	index@(_Z17ScanPartSumKernelPim)
        /*002c*/ 	.word	0x00000000


	//----- nvinfo : EIATTR_REGCOUNT
	.align		4
.L_7:
        /*0030*/ 	.byte	0x04, 0x2f
        /*0032*/ 	.short	(.L_9 - .L_8)
	.align		4
.L_8:
        /*0034*/ 	.word	index@(_Z16AddBaseSumKernelPiS_mm)
        /*0038*/ 	.word	0x0000000c


	//----- nvinfo : EIATTR_FRAME_SIZE
	.align		4
.L_9:
        /*003c*/ 	.byte	0x04, 0x11
        /*003e*/ 	.short	(.L_11 - .L_10)
	.align		4
.L_10:
        /*0040*/ 	.word	index@(_Z16AddBaseSumKernelPiS_mm)
        /*0044*/ 	.word	0x00000000


	//----- nvinfo : EIATTR_MIN_STACK_SIZE
	.align		4
.L_11:
        /*0048*/ 	.byte	0x04, 0x12
        /*004a*/ 	.short	(.L_13 - .L_12)
	.align		4
.L_12:
        /*004c*/ 	.word	index@(_Z16AddBaseSumKernelPiS_mm)
        /*0050*/ 	.word	0x00000000


	//----- nvinfo : EIATTR_MIN_STACK_SIZE
	.align		4
.L_13:
        /*0054*/ 	.byte	0x04, 0x12
        /*0056*/ 	.short	(.L_15 - .L_14)
	.align		4
.L_14:
        /*0058*/ 	.word	index@(_Z17ScanPartSumKernelPim)
        /*005c*/ 	.word	0x00000000


	//----- nvinfo : EIATTR_MIN_STACK_SIZE
	.align		4
.L_15:
        /*0060*/ 	.byte	0x04, 0x12
        /*0062*/ 	.short	(.L_17 - .L_16)
	.align		4
.L_16:
        /*0064*/ 	.word	index@(_Z25ScanAndWritePartSumKernelPKiPiS1_mm)
        /*0068*/ 	.word	0x00000000
.L_17:


//--------------------- .nv.compat                --------------------------
	.section	.nv.compat,"",@"SHT_CUDA_COMPAT_INFO"
	.align	4
        /*0000*/ 	.byte	0x02, 0x09, 0x00, 0x00, 0x02, 0x02, 0x01, 0x00, 0x02, 0x05, 0x05, 0x00, 0x03, 0x07, 0x01, 0x01
        /*0010*/ 	.byte	0x02, 0x03, 0x00, 0x00, 0x02, 0x06, 0x01, 0x00, 0x04, 0x0b, 0x08, 0x00, 0x09, 0x00, 0x00, 0x00
        /*0020*/ 	.byte	0x00, 0x00, 0x00, 0x00


//--------------------- .nv.info._Z16AddBaseSumKernelPiS_mm --------------------------
	.section	.nv.info._Z16AddBaseSumKernelPiS_mm,"",@"SHT_CUDA_INFO"
	.sectionflags	@""
	.align	4


	//----- nvinfo : EIATTR_CUDA_API_VERSION
	.align		4
        /*0000*/ 	.byte	0x04, 0x37
        /*0002*/ 	.short	(.L_19 - .L_18)
.L_18:
        /*0004*/ 	.word	0x00000082


	//----- nvinfo : EIATTR_KPARAM_INFO
	.align		4
.L_19:
        /*0008*/ 	.byte	0x04, 0x17
        /*000a*/ 	.short	(.L_21 - .L_20)
.L_20:
        /*000c*/ 	.word	0x00000000
        /*0010*/ 	.short	0x0003
        /*0012*/ 	.short	0x0018
        /*0014*/ 	.byte	0x00, 0xf0, 0x21, 0x00


	//----- nvinfo : EIATTR_KPARAM_INFO
	.align		4
.L_21:
        /*0018*/ 	.byte	0x04, 0x17
        /*001a*/ 	.short	(.L_23 - .L_22)
.L_22:
        /*001c*/ 	.word	0x00000000
        /*0020*/ 	.short	0x0002
        /*0022*/ 	.short	0x0010
        /*0024*/ 	.byte	0x00, 0xf0, 0x21, 0x00


	//----- nvinfo : EIATTR_KPARAM_INFO
	.align		4
.L_23:
        /*0028*/ 	.byte	0x04, 0x17
        /*002a*/ 	.short	(.L_25 - .L_24)
.L_24:
        /*002c*/ 	.word	0x00000000
        /*0030*/ 	.short	0x0001
        /*0032*/ 	.short	0x0008
        /*0034*/ 	.byte	0x00, 0xf5, 0x21, 0x00


	//----- nvinfo : EIATTR_KPARAM_INFO
	.align		4
.L_25:
        /*0038*/ 	.byte	0x04, 0x17
        /*003a*/ 	.short	(.L_27 - .L_26)
.L_26:
        /*003c*/ 	.word	0x00000000
        /*0040*/ 	.short	0x0000
        /*0042*/ 	.short	0x0000
        /*0044*/ 	.byte	0x00, 0xf5, 0x21, 0x00


	//----- nvinfo : EIATTR_SPARSE_MMA_MASK
	.align		4
.L_27:
        /*0048*/ 	.byte	0x03, 0x50
        /*004a*/ 	.short	0x0000


	//----- nvinfo : EIATTR_MAXREG_COUNT
	.align		4
        /*004c*/ 	.byte	0x03, 0x1b
        /*004e*/ 	.short	0x00ff


	//----- nvinfo : EIATTR_MERCURY_ISA_VERSION
	.align		4
        /*0050*/ 	.byte	0x03, 0x5f
        /*0052*/ 	.short	0x0101


	//----- nvinfo : EIATTR_VRC_CTA_INIT_COUNT
	.align		4
        /*0054*/ 	.byte	0x02, 0x4a
	.zero		1
	.zero		1


	//----- nvinfo : EIATTR_EXIT_INSTR_OFFSETS
	.align		4
        /*0058*/ 	.byte	0x04, 0x1c
        /*005a*/ 	.short	(.L_29 - .L_28)


	//   ....[0]....
.L_28:
        /*005c*/ 	.word	0x00000050


	//   ....[1]....
        /*0060*/ 	.word	0x00000280


	//----- nvinfo : EIATTR_CRS_STACK_SIZE
	.align		4
.L_29:
        /*0064*/ 	.byte	0x04, 0x1e
        /*0066*/ 	.short	(.L_31 - .L_30)
.L_30:
        /*0068*/ 	.word	0x00000000


	//----- nvinfo : EIATTR_CBANK_PARAM_SIZE
	.align		4
.L_31:
        /*006c*/ 	.byte	0x03, 0x19
        /*006e*/ 	.short	0x0020


	//----- nvinfo : EIATTR_PARAM_CBANK
	.align		4
        /*0070*/ 	.byte	0x04, 0x0a
        /*0072*/ 	.short	(.L_33 - .L_32)
	.align		4
.L_32:
        /*0074*/ 	.word	index@(.nv.constant0._Z16AddBaseSumKernelPiS_mm)
        /*0078*/ 	.short	0x0380
        /*007a*/ 	.short	0x0020


	//----- nvinfo : EIATTR_SW_WAR
	.align		4
.L_33:
        /*007c*/ 	.byte	0x04, 0x36
        /*007e*/ 	.short	(.L_35 - .L_34)
.L_34:
        /*0080*/ 	.word	0x00000008
.L_35:


//--------------------- .nv.info._Z17ScanPartSumKernelPim --------------------------
	.section	.nv.info._Z17ScanPartSumKernelPim,"",@"SHT_CUDA_INFO"
	.sectionflags	@""
	.align	4


	//----- nvinfo : EIATTR_CUDA_API_VERSION
	.align		4
        /*0000*/ 	.byte	0x04, 0x37
        /*0002*/ 	.short	(.L_37 - .L_36)
.L_36:
        /*0004*/ 	.word	0x00000082


	//----- nvinfo : EIATTR_KPARAM_INFO
	.align		4
.L_37:
        /*0008*/ 	.byte	0x04, 0x17
        /*000a*/ 	.short	(.L_39 - .L_38)
.L_38:
        /*000c*/ 	.word	0x00000000
        /*0010*/ 	.short	0x0001
        /*0012*/ 	.short	0x0008
        /*0014*/ 	.byte	0x00, 0xf0, 0x21, 0x00


	//----- nvinfo : EIATTR_KPARAM_INFO
	.align		4
.L_39:
        /*0018*/ 	.byte	0x04, 0x17
        /*001a*/ 	.short	(.L_41 - .L_40)
.L_40:
        /*001c*/ 	.word	0x00000000
        /*0020*/ 	.short	0x0000
        /*0022*/ 	.short	0x0000
        /*0024*/ 	.byte	0x00, 0xf5, 0x21, 0x00


	//----- nvinfo : EIATTR_SPARSE_MMA_MASK
	.align		4
.L_41:
        /*0028*/ 	.byte	0x03, 0x50
        /*002a*/ 	.short	0x0000


	//----- nvinfo : EIATTR_MAXREG_COUNT
	.align		4
        /*002c*/ 	.byte	0x03, 0x1b
        /*002e*/ 	.short	0x00ff


	//----- nvinfo : EIATTR_MERCURY_ISA_VERSION
	.align		4
        /*0030*/ 	.byte	0x03, 0x5f
        /*0032*/ 	.short	0x0101


	//----- nvinfo : EIATTR_VRC_CTA_INIT_COUNT
	.align		4
        /*0034*/ 	.byte	0x02, 0x4a
	.zero		1
	.zero		1


	//----- nvinfo : EIATTR_EXIT_INSTR_OFFSETS
	.align		4
        /*0038*/ 	.byte	0x04, 0x1c
        /*003a*/ 	.short	(.L_43 - .L_42)


	//   ....[0]....
.L_42:
        /*003c*/ 	.word	0x00000040


	//   ....[1]....
        /*0040*/ 	.word	0x00000520


	//   ....[2]....
        /*0044*/ 	.word	0x00000760


	//   ....[3]....
        /*0048*/ 	.word	0x000008c0


	//   ....[4]....
        /*004c*/ 	.word	0x000009e0


	//----- nvinfo : EIATTR_CBANK_PARAM_SIZE
	.align		4
.L_43:
        /*0050*/ 	.byte	0x03, 0x19
        /*0052*/ 	.short	0x0010


	//----- nvinfo : EIATTR_PARAM_CBANK
	.align		4
        /*0054*/ 	.byte	0x04, 0x0a
        /*0056*/ 	.short	(.L_45 - .L_44)
	.align		4
.L_44:
        /*0058*/ 	.word	index@(.nv.constant0._Z17ScanPartSumKernelPim)
        /*005c*/ 	.short	0x0380
        /*005e*/ 	.short	0x0010


	//----- nvinfo : EIATTR_SW_WAR
	.align		4
.L_45:
        /*0060*/ 	.byte	0x04, 0x36
        /*0062*/ 	.short	(.L_47 - .L_46)
.L_46:
        /*0064*/ 	.word	0x00000008
.L_47:


//--------------------- .nv.info._Z25ScanAndWritePartSumKernelPKiPiS1_mm --------------------------
	.section	.nv.info._Z25ScanAndWritePartSumKernelPKiPiS1_mm,"",@"SHT_CUDA_INFO"
	.sectionflags	@""
	.align	4


	//----- nvinfo : EIATTR_CUDA_API_VERSION
	.align		4
        /*0000*/ 	.byte	0x04, 0x37
        /*0002*/ 	.short	(.L_49 - .L_48)
.L_48:
        /*0004*/ 	.word	0x00000082


	//----- nvinfo : EIATTR_KPARAM_INFO
	.align		4
.L_49:
        /*0008*/ 	.byte	0x04, 0x17
        /*000a*/ 	.short	(.L_51 - .L_50)
.L_50:
        /*000c*/ 	.word	0x00000000
        /*0010*/ 	.short	0x0004
        /*0012*/ 	.short	0x0020
        /*0014*/ 	.byte	0x00, 0xf0, 0x21, 0x00


	//----- nvinfo : EIATTR_KPARAM_INFO
	.align		4
.L_51:
        /*0018*/ 	.byte	0x04, 0x17
        /*001a*/ 	.short	(.L_53 - .L_52)
.L_52:
        /*001c*/ 	.word	0x00000000
        /*0020*/ 	.short	0x0003
        /*0022*/ 	.short	0x0018
        /*0024*/ 	.byte	0x00, 0xf0, 0x21, 0x00


	//----- nvinfo : EIATTR_KPARAM_INFO
	.align		4
.L_53:
        /*0028*/ 	.byte	0x04, 0x17
        /*002a*/ 	.short	(.L_55 - .L_54)
.L_54:
        /*002c*/ 	.word	0x00000000
        /*0030*/ 	.short	0x0002
        /*0032*/ 	.short	0x0010
        /*0034*/ 	.byte	0x00, 0xf5, 0x21, 0x00


	//----- nvinfo : EIATTR_KPARAM_INFO
	.align		4
.L_55:
        /*0038*/ 	.byte	0x04, 0x17
        /*003a*/ 	.short	(.L_57 - .L_56)
.L_56:
        /*003c*/ 	.word	0x00000000
        /*0040*/ 	.short	0x0001
        /*0042*/ 	.short	0x0008
        /*0044*/ 	.byte	0x00, 0xf5, 0x21, 0x00


	//----- nvinfo : EIATTR_KPARAM_INFO
	.align		4
.L_57:
        /*0048*/ 	.byte	0x04, 0x17
        /*004a*/ 	.short	(.L_59 - .L_58)
.L_58:
        /*004c*/ 	.word	0x00000000
        /*0050*/ 	.short	0x0000
        /*0052*/ 	.short	0x0000
        /*0054*/ 	.byte	0x00, 0xf5, 0x21, 0x00


	//----- nvinfo : EIATTR_SPARSE_MMA_MASK
	.align		4
.L_59:
        /*0058*/ 	.byte	0x03, 0x50
        /*005a*/ 	.short	0x0000


	//----- nvinfo : EIATTR_MAXREG_COUNT
	.align		4
        /*005c*/ 	.byte	0x03, 0x1b
        /*005e*/ 	.short	0x00ff


	//----- nvinfo : EIATTR_MERCURY_ISA_VERSION
	.align		4
        /*0060*/ 	.byte	0x03, 0x5f
        /*0062*/ 	.short	0x0101


	//----- nvinfo : EIATTR_VRC_CTA_INIT_COUNT
	.align		4
        /*0064*/ 	.byte	0x02, 0x4a
	.zero		1
	.zero		1


	//----- nvinfo : EIATTR_EXIT_INSTR_OFFSETS
	.align		4
        /*0068*/ 	.byte	0x04, 0x1c
        /*006a*/ 	.short	(.L_61 - .L_60)


	//   ....[0]....
.L_60:
        /*006c*/ 	.word	0x00000050


	//   ....[1]....
        /*0070*/ 	.word	0x000008d0


	//----- nvinfo : EIATTR_CRS_STACK_SIZE
	.align		4
.L_61:
        /*0074*/ 	.byte	0x04, 0x1e
        /*0076*/ 	.short	(.L_63 - .L_62)
.L_62:
        /*0078*/ 	.word	0x00000000


	//----- nvinfo : EIATTR_CBANK_PARAM_SIZE
	.align		4
.L_63:
        /*007c*/ 	.byte	0x03, 0x19
        /*007e*/ 	.short	0x0028


	//----- nvinfo : EIATTR_PARAM_CBANK
	.align		4
        /*0080*/ 	.byte	0x04, 0x0a
        /*0082*/ 	.short	(.L_65 - .L_64)
	.align		4
.L_64:
        /*0084*/ 	.word	index@(.nv.constant0._Z25ScanAndWritePartSumKernelPKiPiS1_mm)
        /*0088*/ 	.short	0x0380
        /*008a*/ 	.short	0x0028


	//----- nvinfo : EIATTR_SW_WAR
	.align		4
.L_65:
        /*008c*/ 	.byte	0x04, 0x36
        /*008e*/ 	.short	(.L_67 - .L_66)
.L_66:
        /*0090*/ 	.word	0x00000008
.L_67:


//--------------------- .nv.callgraph             --------------------------
	.section	.nv.callgraph,"",@"SHT_CUDA_CALLGRAPH"
	.align	4
	.sectionentsize	8
	.align		4
        /*0000*/ 	.word	0x00000000
	.align		4
        /*0004*/ 	.word	0xffffffff
	.align		4
        /*0008*/ 	.word	0x00000000
	.align		4
        /*000c*/ 	.word	0xfffffffe
	.align		4
        /*0010*/ 	.word	0x00000000
	.align		4
        /*0014*/ 	.word	0xfffffffd
	.align		4
        /*0018*/ 	.word	0x00000000
	.align		4
        /*001c*/ 	.word	0xfffffffc


//--------------------- .text._Z16AddBaseSumKernelPiS_mm --------------------------
	.section	.text._Z16AddBaseSumKernelPiS_mm,"ax",@progbits
	.align	128
        .global         _Z16AddBaseSumKernelPiS_mm
        .type           _Z16AddBaseSumKernelPiS_mm,@function
        .size           _Z16AddBaseSumKernelPiS_mm,(.L_x_16 - _Z16AddBaseSumKernelPiS_mm)
        .other          _Z16AddBaseSumKernelPiS_mm,@"STO_CUDA_ENTRY STV_DEFAULT"
_Z16AddBaseSumKernelPiS_mm:
.text._Z16AddBaseSumKernelPiS_mm:
[----:B------:R-:W-:Y:S08]  /*0000*/  LDC R1, c[0x0][0x37c] ;  /* 0x0000df00ff017b82 */ /* 0x000ff00000000800 */
[----:B------:R-:W0:Y:S08]  /*0010*/  S2UR UR4, SR_CTAID.X ;  /* 0x00000000000479c3 */ /* 0x000e300000002500 */
[----:B------:R-:W0:Y:S02]  /*0020*/  LDC.64 R2, c[0x0][0x398] ;  /* 0x0000e600ff027b82 */ /* 0x000e240000000a00 */
[----:B0-----:R-:W-:-:S04]  /*0030*/  ISETP.LE.U32.AND P0, PT, R2, UR4, PT ;  /* 0x0000000402007c0c */ /* 0x001fc8000bf03070 */
[----:B------:R-:W-:-:S13]  /*0040*/  ISETP.GE.U32.AND.EX P0, PT, RZ, R3, PT, P0 ;  /* 0x00000003ff00720c */ /* 0x000fda0003f06100 */
[----:B------:R-:W-:Y:S05]  /*0050*/  @P0 EXIT ;  /* 0x000000000000094d */ /* 0x000fea0003800000 */
[----:B------:R-:W0:Y:S01]  /*0060*/  S2R R9, SR_TID.X ;  /* 0x0000000000097919 */ /* 0x000e220000002100 */
[----:B------:R-:W1:Y:S01]  /*0070*/  LDC R0, c[0x0][0x360] ;  /* 0x0000d800ff007b82 */ /* 0x000e620000000800 */
[----:B------:R-:W-:Y:S01]  /*0080*/  UMOV UR5, UR4 ;  /* 0x0000000400057c82 */ /* 0x000fe20008000000 */
[----:B------:R-:W2:Y:S01]  /*0090*/  LDCU.64 UR8, c[0x0][0x358] ;  /* 0x00006b00ff0877ac */ /* 0x000ea20008000a00 */
[----:B------:R-:W3:Y:S01]  /*00a0*/  LDCU.64 UR14, c[0x0][0x398] ;  /* 0x00007300ff0e77ac */ /* 0x000ee20008000a00 */
[----:B------:R-:W4:Y:S01]  /*00b0*/  LDCU.64 UR12, c[0x0][0x390] ;  /* 0x00007200ff0c77ac */ /* 0x000f220008000a00 */
[----:B------:R-:W0:Y:S01]  /*00c0*/  LDCU.128 UR16, c[0x0][0x380] ;  /* 0x00007000ff1077ac */ /* 0x000e220008000c00 */
[----:B------:R-:W0:Y:S01]  /*00d0*/  LDCU UR6, c[0x0][0x370] ;  /* 0x00006e00ff0677ac */ /* 0x000e220008000800 */
[----:B------:R-:W-:-:S05]  /*00e0*/  UMOV UR4, URZ ;  /* 0x000000ff00047c82 */ /* 0x000fca0008000000 */
.L_x_2:
[----:B------:R-:W-:-:S04]  /*00f0*/  UISETP.NE.U32.AND UP0, UPT, UR5, URZ, UPT ;  /* 0x000000ff0500728c */ /* 0x000fc8000bf05070 */
[----:B------:R-:W-:-:S09]  /*0100*/  UISETP.NE.AND.EX UP0, UPT, UR4, URZ, UPT, UP0 ;  /* 0x000000ff0400728c */ /* 0x000fd2000bf05300 */
[----:B------:R-:W-:Y:S05]  /*0110*/  BRA.U !UP0, `(.L_x_0) ;  /* 0x0000000108447547 */ /* 0x000fea000b800000 */
[----:B01----:R-:W-:Y:S01]  /*0120*/  IMAD R3, R0, UR5, R9 ;  /* 0x0000000500037c24 */ /* 0x003fe2000f8e0209 */
[----:B------:R-:W-:Y:S04]  /*0130*/  BSSY.RECONVERGENT B0, `(.L_x_0) ;  /* 0x000000f000007945 */ /* 0x000fe80003800200 */
[----:B----4-:R-:W-:Y:S02]  /*0140*/  ISETP.GE.U32.AND P0, PT, R3, UR12, PT ;  /* 0x0000000c03007c0c */ /* 0x010fe4000bf06070 */
[----:B------:R-:W-:-:S04]  /*0150*/  SHF.R.S32.HI R4, RZ, 0x1f, R3 ;  /* 0x0000001fff047819 */ /* 0x000fc80000011403 */
[----:B------:R-:W-:-:S13]  /*0160*/  ISETP.GE.U32.AND.EX P0, PT, R4, UR13, PT, P0 ;  /* 0x0000000d04007c0c */ /* 0x000fda000bf06100 */
[----:B------:R-:W-:Y:S05]  /*0170*/  @P0 BRA `(.L_x_1) ;  /* 0x0000000000280947 */ /* 0x000fea0003800000 */
[----:B------:R-:W-:Y:S01]  /*0180*/  ULEA UR7, UP0, UR5, UR16, 0x2 ;  /* 0x0000001005077291 */ /* 0x000fe2000f8010ff */
[----:B------:R-:W-:-:S03]  /*0190*/  LEA R2, P0, R3, UR18, 0x2 ;  /* 0x0000001203027c11 */ /* 0x000fc6000f8010ff */
[----:B------:R-:W-:Y:S01]  /*01a0*/  ULEA.HI.X UR10, UR5, UR17, UR4, 0x2, UP0 ;  /* 0x00000011050a7291 */ /* 0x000fe200080f1404 */
[----:B------:R-:W-:Y:S01]  /*01b0*/  LEA.HI.X R3, R3, UR19, R4, 0x2, P0 ;  /* 0x0000001303037c11 */ /* 0x000fe200080f1404 */
[----:B------:R-:W-:-:S04]  /*01c0*/  IMAD.U32 R4, RZ, RZ, UR7 ;  /* 0x00000007ff047e24 */ /* 0x000fc8000f8e00ff */
[----:B------:R-:W-:Y:S01]  /*01d0*/  IMAD.U32 R5, RZ, RZ, UR10 ;  /* 0x0000000aff057e24 */ /* 0x000fe2000f8e00ff */
[----:B--2---:R-:W2:Y:S04]  /*01e0*/  LDG.E R7, desc[UR8][R2.64] ;  /* 0x0000000802077981 */ /* 0x004ea8000c1e1900 */
[----:B------:R-:W2:Y:S02]  /*01f0*/  LDG.E R4, desc[UR8][R4.64+-0x4] ;  /* 0xfffffc0804047981 */ /* 0x000ea4000c1e1900 */
[----:B--2---:R-:W-:-:S05]  /*0200*/  IMAD.IADD R7, R4, 0x1, R7 ;  /* 0x0000000104077824 */ /* 0x004fca00078e0207 */
[----:B------:R0:W-:Y:S02]  /*0210*/  STG.E desc[UR8][R2.64], R7 ;  /* 0x0000000702007986 */ /* 0x0001e4000c101908 */
.L_x_1:
[----:B--23--:R-:W-:Y:S05]  /*0220*/  BSYNC.RECONVERGENT B0 ;  /* 0x0000000000007941 */ /* 0x00cfea0003800200 */
.L_x_0:
[----:B0-----:R-:W-:-:S04]  /*0230*/  UIADD3 UR5, UP0, UPT, UR6, UR5, URZ ;  /* 0x0000000506057290 */ /* 0x001fc8000ff1e0ff */
[----:B------:R-:W-:Y:S02]  /*0240*/  UIADD3.X UR4, UPT, UPT, URZ, UR4, URZ, UP0, !UPT ;  /* 0x00000004ff047290 */ /* 0x000fe400087fe4ff */
[----:B---3--:R-:W-:-:S04]  /*0250*/  UISETP.GE.U32.AND UP0, UPT, UR5, UR14, UPT ;  /* 0x0000000e0500728c */ /* 0x008fc8000bf06070 */
[----:B------:R-:W-:-:S09]  /*0260*/  UISETP.GE.U32.AND.EX UP0, UPT, UR4, UR15, UPT, UP0 ;  /* 0x0000000f0400728c */ /* 0x000fd2000bf06100 */
[----:B------:R-:W-:Y:S05]  /*0270*/  BRA.U !UP0, `(.L_x_2) ;  /* 0xfffffffd089c7547 */ /* 0x000fea000b83ffff */
[----:B--2-4-:R-:W-:Y:S05]  /*0280*/  EXIT ;  /* 0x000000000000794d */ /* 0x014fea0003800000 */
.L_x_3:
[----:B------:R-:W-:-:S00]  /*0290*/  BRA `(.L_x_3) ;  /* 0xfffffffc00fc7947 */ /* 0x000fc0000383ffff */
[----:B------:R-:W-:-:S00]  /*02a0*/  NOP ;  /* 0x0000000000007918 */ /* 0x000fc00000000000 */
        /* <DEDUP_REMOVED lines=13> */
.L_x_16:


//--------------------- .text._Z17ScanPartSumKernelPim --------------------------
	.section	.text._Z17ScanPartSumKernelPim,"ax",@progbits
	.align	128
        .global         _Z17ScanPartSumKernelPim
        .type           _Z17ScanPartSumKernelPim,@function
        .size           _Z17ScanPartSumKernelPim,(.L_x_17 - _Z17ScanPartSumKernelPim)
        .other          _Z17ScanPartSumKernelPim,@"STO_CUDA_ENTRY STV_DEFAULT"
_Z17ScanPartSumKernelPim:
.text._Z17ScanPartSumKernelPim:
[----:B------:R-:W-:Y:S08]  /*0000*/  LDC R1, c[0x0][0x37c] ;  /* 0x0000df00ff017b82 */ /* 0x000ff00000000800 */
[----:B------:R-:W0:Y:S02]  /*0010*/  LDC.64 R2, c[0x0][0x388] ;  /* 0x0000e200ff027b82 */ /* 0x000e240000000a00 */
[----:B0-----:R-:W-:-:S04]  /*0020*/  ISETP.NE.U32.AND P0, PT, R2, RZ, PT ;  /* 0x000000ff0200720c */ /* 0x001fc80003f05070 */
[----:B------:R-:W-:-:S13]  /*0030*/  ISETP.NE.AND.EX P0, PT, R3, RZ, PT, P0 ;  /* 0x000000ff0300720c */ /* 0x000fda0003f05300 */
[----:B------:R-:W-:Y:S05]  /*0040*/  @!P0 EXIT ;  /* 0x000000000000894d */ /* 0x000fea0003800000 */
[C---:B------:R-:W-:Y:S01]  /*0050*/  ISETP.GE.U32.AND P1, PT, R2.reuse, 0x10, PT ;  /* 0x000000100200780c */ /* 0x040fe20003f26070 */
[----:B------:R-:W0:Y:S01]  /*0060*/  LDCU.64 UR6, c[0x0][0x358] ;  /* 0x00006b00ff0677ac */ /* 0x000e220008000a00 */
[----:B------:R-:W-:Y:S01]  /*0070*/  LOP3.LUT R22, R2, 0xf, RZ, 0xc0, !PT ;  /* 0x0000000f02167812 */ /* 0x000fe200078ec0ff */
[----:B------:R-:W-:Y:S01]  /*0080*/  IMAD.MOV.U32 R17, RZ, RZ, RZ ;  /* 0x000000ffff117224 */ /* 0x000fe200078e00ff */
[----:B------:R-:W-:Y:S01]  /*0090*/  ISETP.GE.U32.AND.EX P1, PT, R3, RZ, PT, P1 ;  /* 0x000000ff0300720c */ /* 0x000fe20003f26110 */
[----:B------:R-:W-:Y:S01]  /*00a0*/  IMAD.MOV.U32 R3, RZ, RZ, RZ ;  /* 0x000000ffff037224 */ /* 0x000fe200078e00ff */
[----:B------:R-:W-:Y:S01]  /*00b0*/  ISETP.NE.U32.AND P0, PT, R22, RZ, PT ;  /* 0x000000ff1600720c */ /* 0x000fe20003f05070 */
[----:B------:R-:W-:-:S03]  /*00c0*/  IMAD.MOV.U32 R0, RZ, RZ, RZ ;  /* 0x000000ffff007224 */ /* 0x000fc600078e00ff */
[----:B------:R-:W-:-:S07]  /*00d0*/  ISETP.NE.AND.EX P0, PT, RZ, RZ, PT, P0 ;  /* 0x000000ffff00720c */ /* 0x000fce0003f05300 */
[----:B------:R-:W-:Y:S06]  /*00e0*/  @!P1 BRA `(.L_x_4) ;  /* 0x00000004000c9947 */ /* 0x000fec0003800000 */
[----:B------:R-:W1:Y:S01]  /*00f0*/  LDCU.64 UR4, c[0x0][0x380] ;  /* 0x00007000ff0477ac */ /* 0x000e620008000a00 */
[----:B------:R-:W2:Y:S01]  /*0100*/  LDC R0, c[0x0][0x38c] ;  /* 0x0000e300ff007b82 */ /* 0x000ea20000000800 */
[----:B------:R-:W-:Y:S01]  /*0110*/  LOP3.LUT R3, R2, 0xfffffff0, RZ, 0xc0, !PT ;  /* 0xfffffff002037812 */ /* 0x000fe200078ec0ff */
[----:B------:R-:W-:-:S04]  /*0120*/  IMAD.MOV.U32 R17, RZ, RZ, RZ ;  /* 0x000000ffff117224 */ /* 0x000fc800078e00ff */
[----:B------:R-:W-:Y:S01]  /*0130*/  IMAD.MOV.U32 R7, RZ, RZ, R3 ;  /* 0x000000ffff077224 */ /* 0x000fe200078e0003 */
[----:B-1----:R-:W-:-:S04]  /*0140*/  UIADD3 UR4, UP0, UPT, UR4, 0x20, URZ ;  /* 0x0000002004047890 */ /* 0x002fc8000ff1e0ff */
[----:B------:R-:W-:Y:S02]  /*0150*/  UIADD3.X UR5, UPT, UPT, URZ, UR5, URZ, UP0, !UPT ;  /* 0x00000005ff057290 */ /* 0x000fe400087fe4ff */
[----:B------:R-:W-:Y:S02]  /*0160*/  IMAD.U32 R8, RZ, RZ, UR4 ;  /* 0x00000004ff087e24 */ /* 0x000fe4000f8e00ff */
[----:B--2---:R-:W-:Y:S02]  /*0170*/  IMAD.MOV.U32 R6, RZ, RZ, R0 ;  /* 0x000000ffff067224 */ /* 0x004fe400078e0000 */
[----:B------:R-:W-:-:S07]  /*0180*/  MOV R9, UR5 ;  /* 0x0000000500097c02 */ /* 0x000fce0008000f00 */
.L_x_5:
[----:B--2---:R-:W-:Y:S02]  /*0190*/  IMAD.MOV.U32 R4, RZ, RZ, R8 ;  /* 0x000000ffff047224 */ /* 0x004fe400078e0008 */
[----:B------:R-:W-:-:S05]  /*01a0*/  IMAD.MOV.U32 R5, RZ, RZ, R9 ;  /* 0x000000ffff057224 */ /* 0x000fca00078e0009 */
[----:B0-----:R-:W2:Y:S04]  /*01b0*/  LDG.E R24, desc[UR6][R4.64+-0x20] ;  /* 0xffffe00604187981 */ /* 0x001ea8000c1e1900 */
[----:B------:R-:W3:Y:S04]  /*01c0*/  LDG.E R26, desc[UR6][R4.64+-0x1c] ;  /* 0xffffe406041a7981 */ /* 0x000ee8000c1e1900 */
[----:B------:R-:W4:Y:S04]  /*01d0*/  LDG.E R28, desc[UR6][R4.64+-0x18] ;  /* 0xffffe806041c7981 */ /* 0x000f28000c1e1900 */
[----:B------:R-:W5:Y:S04]  /*01e0*/  LDG.E R23, desc[UR6][R4.64+-0x14] ;  /* 0xffffec0604177981 */ /* 0x000f68000c1e1900 */
        /* <DEDUP_REMOVED lines=11> */
[----:B------:R-:W5:Y:S01]  /*02a0*/  LDG.E R14, desc[UR6][R4.64+0x1c] ;  /* 0x00001c06040e7981 */ /* 0x000f62000c1e1900 */
[----:B------:R-:W-:-:S04]  /*02b0*/  IADD3 R7, P1, PT, R7, -0x10, RZ ;  /* 0xfffffff007077810 */ /* 0x000fc80007f3e0ff */
[----:B------:R-:W-:Y:S02]  /*02c0*/  IADD3.X R6, PT, PT, R6, -0x1, RZ, P1, !PT ;  /* 0xffffffff06067810 */ /* 0x000fe40000ffe4ff */
[----:B------:R-:W-:-:S04]  /*02d0*/  ISETP.NE.U32.AND P1, PT, R7, RZ, PT ;  /* 0x000000ff0700720c */ /* 0x000fc80003f25070 */
[----:B------:R-:W-:Y:S01]  /*02e0*/  ISETP.NE.AND.EX P1, PT, R6, RZ, PT, P1 ;  /* 0x000000ff0600720c */ /* 0x000fe20003f25310 */
[----:B--2---:R-:W-:-:S04]  /*02f0*/  IMAD.IADD R17, R24, 0x1, R17 ;  /* 0x0000000118117824 */ /* 0x004fc800078e0211 */
[----:B---3--:R-:W-:Y:S01]  /*0300*/  IMAD.IADD R19, R17, 0x1, R26 ;  /* 0x0000000111137824 */ /* 0x008fe200078e021a */
[----:B------:R-:W-:Y:S03]  /*0310*/  STG.E desc[UR6][R4.64+-0x20], R17 ;  /* 0xffffe01104007986 */ /* 0x000fe6000c101906 */
[----:B----4-:R-:W-:Y:S01]  /*0320*/  IMAD.IADD R21, R19, 0x1, R28 ;  /* 0x0000000113157824 */ /* 0x010fe200078e021c */
[----:B------:R-:W-:Y:S03]  /*0330*/  STG.E desc[UR6][R4.64+-0x1c], R19 ;  /* 0xffffe41304007986 */ /* 0x000fe6000c101906 */
[----:B-----5:R-:W-:Y:S01]  /*0340*/  IMAD.IADD R23, R21, 0x1, R23 ;  /* 0x0000000115177824 */ /* 0x020fe200078e0217 */
[----:B------:R-:W-:Y:S04]  /*0350*/  STG.E desc[UR6][R4.64+-0x18], R21 ;  /* 0xffffe81504007986 */ /* 0x000fe8000c101906 */
[----:B------:R-:W-:Y:S01]  /*0360*/  IADD3 R25, PT, PT, R23, R25, RZ ;  /* 0x0000001917197210 */ /* 0x000fe20007ffe0ff */
[----:B------:R-:W-:Y:S04]  /*0370*/  STG.E desc[UR6][R4.64+-0x14], R23 ;  /* 0xffffec1704007986 */ /* 0x000fe8000c101906 */
[----:B------:R-:W-:Y:S01]  /*0380*/  IMAD.IADD R27, R25, 0x1, R20 ;  /* 0x00000001191b7824 */ /* 0x000fe200078e0214 */
[----:B------:R-:W-:Y:S03]  /*0390*/  STG.E desc[UR6][R4.64+-0x10], R25 ;  /* 0xfffff01904007986 */ /* 0x000fe6000c101906 */
        /* <DEDUP_REMOVED lines=9> */
[----:B------:R0:W-:Y:S04]  /*0430*/  STG.E desc[UR6][R4.64+0x4], R8 ;  /* 0x0000040804007986 */ /* 0x0001e8000c101906 */
[----:B------:R-:W-:Y:S01]  /*0440*/  IADD3 R10, PT, PT, R9, R10, RZ ;  /* 0x0000000a090a7210 */ /* 0x000fe20007ffe0ff */
[----:B------:R1:W-:Y:S04]  /*0450*/  STG.E desc[UR6][R4.64+0x8], R9 ;  /* 0x0000080904007986 */ /* 0x0003e8000c101906 */
[----:B------:R-:W-:Y:S01]  /*0460*/  IMAD.IADD R11, R10, 0x1, R11 ;  /* 0x000000010a0b7824 */ /* 0x000fe200078e020b */
[----:B------:R2:W-:Y:S01]  /*0470*/  STG.E desc[UR6][R4.64+0xc], R10 ;  /* 0x00000c0a04007986 */ /* 0x0005e2000c101906 */
[----:B0-----:R-:W-:-:S02]  /*0480*/  IADD3 R8, P2, PT, R4, 0x40, RZ ;  /* 0x0000004004087810 */ /* 0x001fc40007f5e0ff */
[----:B------:R-:W-:Y:S01]  /*0490*/  IMAD.IADD R12, R11, 0x1, R12 ;  /* 0x000000010b0c7824 */ /* 0x000fe200078e020c */
[----:B------:R2:W-:Y:S03]  /*04a0*/  STG.E desc[UR6][R4.64+0x10], R11 ;  /* 0x0000100b04007986 */ /* 0x0005e6000c101906 */
[----:B------:R-:W-:Y:S01]  /*04b0*/  IMAD.IADD R13, R12, 0x1, R13 ;  /* 0x000000010c0d7824 */ /* 0x000fe200078e020d */
[----:B------:R2:W-:Y:S01]  /*04c0*/  STG.E desc[UR6][R4.64+0x14], R12 ;  /* 0x0000140c04007986 */ /* 0x0005e2000c101906 */
[----:B-1----:R-:W-:Y:S02]  /*04d0*/  IMAD.X R9, RZ, RZ, R5, P2 ;  /* 0x000000ffff097224 */ /* 0x002fe400010e0605 */
[----:B------:R-:W-:Y:S01]  /*04e0*/  IMAD.IADD R17, R13, 0x1, R14 ;  /* 0x000000010d117824 */ /* 0x000fe200078e020e */
[----:B------:R2:W-:Y:S04]  /*04f0*/  STG.E desc[UR6][R4.64+0x18], R13 ;  /* 0x0000180d04007986 */ /* 0x0005e8000c101906 */
[----:B------:R2:W-:Y:S01]  /*0500*/  STG.E desc[UR6][R4.64+0x1c], R17 ;  /* 0x00001c1104007986 */ /* 0x0005e2000c101906 */
[----:B------:R-:W-:Y:S05]  /*0510*/  @P1 BRA `(.L_x_5) ;  /* 0xfffffffc001c1947 */ /* 0x000fea000383ffff */
.L_x_4:
[----:B0-----:R-:W-:Y:S05]  /*0520*/  @!P0 EXIT ;  /* 0x000000000000894d */ /* 0x001fea0003800000 */
[----:B------:R-:W-:Y:S02]  /*0530*/  ISETP.GE.U32.AND P1, PT, R22, 0x8, PT ;  /* 0x000000081600780c */ /* 0x000fe40003f26070 */
[----:B------:R-:W-:Y:S02]  /*0540*/  LOP3.LUT R23, R2, 0x7, RZ, 0xc0, !PT ;  /* 0x0000000702177812 */ /* 0x000fe400078ec0ff */
[----:B------:R-:W-:Y:S02]  /*0550*/  ISETP.GE.U32.AND.EX P1, PT, RZ, RZ, PT, P1 ;  /* 0x000000ffff00720c */ /* 0x000fe40003f26110 */
[----:B------:R-:W-:-:S04]  /*0560*/  ISETP.NE.U32.AND P0, PT, R23, RZ, PT ;  /* 0x000000ff1700720c */ /* 0x000fc80003f05070 */
[----:B------:R-:W-:-:S07]  /*0570*/  ISETP.NE.AND.EX P0, PT, RZ, RZ, PT, P0 ;  /* 0x000000ffff00720c */ /* 0x000fce0003f05300 */
[----:B------:R-:W-:Y:S06]  /*0580*/  @!P1 BRA `(.L_x_6) ;  /* 0x0000000000749947 */ /* 0x000fec0003800000 */
[----:B--2---:R-:W0:Y:S02]  /*0590*/  LDC.64 R4, c[0x0][0x380] ;  /* 0x0000e000ff047b82 */ /* 0x004e240000000a00 */
[----:B0-----:R-:W-:-:S04]  /*05a0*/  LEA R4, P1, R3, R4, 0x2 ;  /* 0x0000000403047211 */ /* 0x001fc800078210ff */
[----:B------:R-:W-:-:S05]  /*05b0*/  LEA.HI.X R5, R3, R5, R0, 0x2, P1 ;  /* 0x0000000503057211 */ /* 0x000fca00008f1400 */
[----:B------:R-:W2:Y:S04]  /*05c0*/  LDG.E R6, desc[UR6][R4.64] ;  /* 0x0000000604067981 */ /* 0x000ea8000c1e1900 */
[----:B------:R-:W3:Y:S04]  /*05d0*/  LDG.E R8, desc[UR6][R4.64+0x4] ;  /* 0x0000040604087981 */ /* 0x000ee8000c1e1900 */
[----:B------:R-:W4:Y:S04]  /*05e0*/  LDG.E R10, desc[UR6][R4.64+0x8] ;  /* 0x00000806040a7981 */ /* 0x000f28000c1e1900 */
[----:B------:R-:W5:Y:S04]  /*05f0*/  LDG.E R12, desc[UR6][R4.64+0xc] ;  /* 0x00000c06040c7981 */ /* 0x000f68000c1e1900 */
[----:B------:R-:W5:Y:S04]  /*0600*/  LDG.E R14, desc[UR6][R4.64+0x10] ;  /* 0x00001006040e7981 */ /* 0x000f68000c1e1900 */
[----:B------:R-:W5:Y:S04]  /*0610*/  LDG.E R16, desc[UR6][R4.64+0x14] ;  /* 0x0000140604107981 */ /* 0x000f68000c1e1900 */
[----:B------:R-:W5:Y:S04]  /*0620*/  LDG.E R18, desc[UR6][R4.64+0x18] ;  /* 0x0000180604127981 */ /* 0x000f68000c1e1900 */
[----:B------:R-:W5:Y:S01]  /*0630*/  LDG.E R20, desc[UR6][R4.64+0x1c] ;  /* 0x00001c0604147981 */ /* 0x000f62000c1e1900 */
[----:B------:R-:W-:-:S04]  /*0640*/  IADD3 R3, P1, PT, R3, 0x8, RZ ;  /* 0x0000000803037810 */ /* 0x000fc80007f3e0ff */
[----:B------:R-:W-:Y:S01]  /*0650*/  IADD3.X R0, PT, PT, RZ, R0, RZ, P1, !PT ;  /* 0x00000000ff007210 */ /* 0x000fe20000ffe4ff */
[----:B--2---:R-:W-:-:S05]  /*0660*/  IMAD.IADD R7, R17, 0x1, R6 ;  /* 0x0000000111077824 */ /* 0x004fca00078e0206 */
[----:B---3--:R-:W-:Y:S01]  /*0670*/  IADD3 R9, PT, PT, R7, R8, RZ ;  /* 0x0000000807097210 */ /* 0x008fe20007ffe0ff */
[----:B------:R0:W-:Y:S04]  /*0680*/  STG.E desc[UR6][R4.64], R7 ;  /* 0x0000000704007986 */ /* 0x0001e8000c101906 */
[----:B----4-:R-:W-:Y:S01]  /*0690*/  IMAD.IADD R11, R9, 0x1, R10 ;  /* 0x00000001090b7824 */ /* 0x010fe200078e020a */
[----:B------:R0:W-:Y:S03]  /*06a0*/  STG.E desc[UR6][R4.64+0x4], R9 ;  /* 0x0000040904007986 */ /* 0x0001e6000c101906 */
[----:B-----5:R-:W-:Y:S01]  /*06b0*/  IMAD.IADD R13, R11, 0x1, R12 ;  /* 0x000000010b0d7824 */ /* 0x020fe200078e020c */
[----:B------:R0:W-:Y:S03]  /*06c0*/  STG.E desc[UR6][R4.64+0x8], R11 ;  /* 0x0000080b04007986 */ /* 0x0001e6000c101906 */
[----:B------:R-:W-:Y:S01]  /*06d0*/  IMAD.IADD R15, R13, 0x1, R14 ;  /* 0x000000010d0f7824 */ /* 0x000fe200078e020e */
[----:B------:R0:W-:Y:S03]  /*06e0*/  STG.E desc[UR6][R4.64+0xc], R13 ;  /* 0x00000c0d04007986 */ /* 0x0001e6000c101906 */
[----:B------:R-:W-:Y:S01]  /*06f0*/  IMAD.IADD R19, R15, 0x1, R16 ;  /* 0x000000010f137824 */ /* 0x000fe200078e0210 */
[----:B------:R0:W-:Y:S03]  /*0700*/  STG.E desc[UR6][R4.64+0x10], R15 ;  /* 0x0000100f04007986 */ /* 0x0001e6000c101906 */
[----:B------:R-:W-:Y:S01]  /*0710*/  IMAD.IADD R21, R19, 0x1, R18 ;  /* 0x0000000113157824 */ /* 0x000fe200078e0212 */
[----:B------:R0:W-:Y:S03]  /*0720*/  STG.E desc[UR6][R4.64+0x14], R19 ;  /* 0x0000141304007986 */ /* 0x0001e6000c101906 */
[----:B------:R-:W-:Y:S01]  /*0730*/  IMAD.IADD R17, R21, 0x1, R20 ;  /* 0x0000000115117824 */ /* 0x000fe200078e0214 */
[----:B------:R0:W-:Y:S04]  /*0740*/  STG.E desc[UR6][R4.64+0x18], R21 ;  /* 0x0000181504007986 */ /* 0x0001e8000c101906 */
[----:B------:R0:W-:Y:S02]  /*0750*/  STG.E desc[UR6][R4.64+0x1c], R17 ;  /* 0x00001c1104007986 */ /* 0x0001e4000c101906 */
.L_x_6:
[----:B------:R-:W-:Y:S05]  /*0760*/  @!P0 EXIT ;  /* 0x000000000000894d */ /* 0x000fea0003800000 */
[----:B------:R-:W-:-:S04]  /*0770*/  ISETP.GE.U32.AND P0, PT, R23, 0x4, PT ;  /* 0x000000041700780c */ /* 0x000fc80003f06070 */
[----:B------:R-:W-:-:S13]  /*0780*/  ISETP.GE.U32.AND.EX P0, PT, RZ, RZ, PT, P0 ;  /* 0x000000ffff00720c */ /* 0x000fda0003f06100 */
[----:B0-2---:R-:W0:Y:S02]  /*0790*/  @P0 LDC.64 R4, c[0x0][0x380] ;  /* 0x0000e000ff040b82 */ /* 0x005e240000000a00 */
[----:B0-----:R-:W-:-:S04]  /*07a0*/  @P0 LEA R4, P1, R3, R4, 0x2 ;  /* 0x0000000403040211 */ /* 0x001fc800078210ff */
[----:B------:R-:W-:-:S05]  /*07b0*/  @P0 LEA.HI.X R5, R3, R5, R0, 0x2, P1 ;  /* 0x0000000503050211 */ /* 0x000fca00008f1400 */
[----:B------:R-:W2:Y:S04]  /*07c0*/  @P0 LDG.E R6, desc[UR6][R4.64] ;  /* 0x0000000604060981 */ /* 0x000ea8000c1e1900 */
[----:B------:R-:W3:Y:S04]  /*07d0*/  @P0 LDG.E R8, desc[UR6][R4.64+0x4] ;  /* 0x0000040604080981 */ /* 0x000ee8000c1e1900 */
[----:B------:R-:W4:Y:S04]  /*07e0*/  @P0 LDG.E R10, desc[UR6][R4.64+0x8] ;  /* 0x00000806040a0981 */ /* 0x000f28000c1e1900 */
[----:B------:R-:W5:Y:S01]  /*07f0*/  @P0 LDG.E R12, desc[UR6][R4.64+0xc] ;  /* 0x00000c06040c0981 */ /* 0x000f62000c1e1900 */
[----:B------:R-:W-:-:S02]  /*0800*/  IMAD.MOV.U32 R13, RZ, RZ, RZ ;  /* 0x000000ffff0d7224 */ /* 0x000fc400078e00ff */
[----:B--2---:R-:W-:Y:S01]  /*0810*/  @P0 IMAD.IADD R7, R17, 0x1, R6 ;  /* 0x0000000111070824 */ /* 0x004fe200078e0206 */
[----:B------:R-:W-:-:S03]  /*0820*/  LOP3.LUT R6, R2, 0x3, RZ, 0xc0, !PT ;  /* 0x0000000302067812 */ /* 0x000fc600078ec0ff */
[----:B---3--:R-:W-:Y:S01]  /*0830*/  @P0 IMAD.IADD R9, R7, 0x1, R8 ;  /* 0x0000000107090824 */ /* 0x008fe200078e0208 */
[----:B------:R-:W-:Y:S01]  /*0840*/  ISETP.NE.U32.AND P1, PT, R6, RZ, PT ;  /* 0x000000ff0600720c */ /* 0x000fe20003f25070 */
[----:B------:R0:W-:Y:S02]  /*0850*/  @P0 STG.E desc[UR6][R4.64], R7 ;  /* 0x0000000704000986 */ /* 0x0001e4000c101906 */
[----:B----4-:R-:W-:Y:S01]  /*0860*/  @P0 IMAD.IADD R11, R9, 0x1, R10 ;  /* 0x00000001090b0824 */ /* 0x010fe200078e020a */
[----:B------:R-:W-:Y:S01]  /*0870*/  ISETP.NE.AND.EX P1, PT, R13, RZ, PT, P1 ;  /* 0x000000ff0d00720c */ /* 0x000fe20003f25310 */
[----:B------:R0:W-:Y:S02]  /*0880*/  @P0 STG.E desc[UR6][R4.64+0x4], R9 ;  /* 0x0000040904000986 */ /* 0x0001e4000c101906 */
[----:B-----5:R-:W-:Y:S02]  /*0890*/  @P0 IMAD.IADD R17, R11, 0x1, R12 ;  /* 0x000000010b110824 */ /* 0x020fe400078e020c */
[----:B------:R0:W-:Y:S04]  /*08a0*/  @P0 STG.E desc[UR6][R4.64+0x8], R11 ;  /* 0x0000080b04000986 */ /* 0x0001e8000c101906 */
[----:B------:R0:W-:Y:S04]  /*08b0*/  @P0 STG.E desc[UR6][R4.64+0xc], R17 ;  /* 0x00000c1104000986 */ /* 0x0001e8000c101906 */
[----:B------:R-:W-:Y:S05]  /*08c0*/  @!P1 EXIT ;  /* 0x000000000000994d */ /* 0x000fea0003800000 */
[----:B0-----:R-:W0:Y:S01]  /*08d0*/  LDC.64 R4, c[0x0][0x380] ;  /* 0x0000e000ff047b82 */ /* 0x001e220000000a00 */
[----:B------:R-:W-:-:S04]  /*08e0*/  @P0 IADD3 R3, P1, PT, R3, 0x4, RZ ;  /* 0x0000000403030810 */ /* 0x000fc80007f3e0ff */
[----:B------:R-:W-:Y:S02]  /*08f0*/  @P0 IADD3.X R0, PT, PT, RZ, R0, RZ, P1, !PT ;  /* 0x00000000ff000210 */ /* 0x000fe40000ffe4ff */
[----:B0-----:R-:W-:-:S04]  /*0900*/  LEA R4, P2, R3, R4, 0x2 ;  /* 0x0000000403047211 */ /* 0x001fc800078410ff */
[----:B------:R-:W-:-:S09]  /*0910*/  LEA.HI.X R5, R3, R5, R0, 0x2, P2 ;  /* 0x0000000503057211 */ /* 0x000fd200010f1400 */
.L_x_7:
[----:B0-----:R-:W-:Y:S02]  /*0920*/  IMAD.MOV.U32 R2, RZ, RZ, R4 ;  /* 0x000000ffff027224 */ /* 0x001fe400078e0004 */
[----:B------:R-:W-:-:S05]  /*0930*/  IMAD.MOV.U32 R3, RZ, RZ, R5 ;  /* 0x000000ffff037224 */ /* 0x000fca00078e0005 */
[----:B------:R-:W2:Y:S01]  /*0940*/  LDG.E R0, desc[UR6][R2.64] ;  /* 0x0000000602007981 */ /* 0x000ea2000c1e1900 */
[----:B------:R-:W-:Y:S02]  /*0950*/  IADD3 R6, P0, PT, R6, -0x1, RZ ;  /* 0xffffffff06067810 */ /* 0x000fe40007f1e0ff */
[----:B------:R-:W-:Y:S02]  /*0960*/  IADD3 R4, P1, PT, R2, 0x4, RZ ;  /* 0x0000000402047810 */ /* 0x000fe40007f3e0ff */
[----:B------:R-:W-:Y:S02]  /*0970*/  IADD3.X R13, PT, PT, R13, -0x1, RZ, P0, !PT ;  /* 0xffffffff0d0d7810 */ /* 0x000fe400007fe4ff */
[----:B------:R-:W-:Y:S01]  /*0980*/  ISETP.NE.U32.AND P0, PT, R6, RZ, PT ;  /* 0x000000ff0600720c */ /* 0x000fe20003f05070 */
[----:B------:R-:W-:-:S03]  /*0990*/  IMAD.X R5, RZ, RZ, R3, P1 ;  /* 0x000000ffff057224 */ /* 0x000fc600008e0603 */
[----:B------:R-:W-:Y:S01]  /*09a0*/  ISETP.NE.AND.EX P0, PT, R13, RZ, PT, P0 ;  /* 0x000000ff0d00720c */ /* 0x000fe20003f05300 */
[----:B--2---:R-:W-:-:S05]  /*09b0*/  IMAD.IADD R17, R0, 0x1, R17 ;  /* 0x0000000100117824 */ /* 0x004fca00078e0211 */
[----:B------:R0:W-:Y:S07]  /*09c0*/  STG.E desc[UR6][R2.64], R17 ;  /* 0x0000001102007986 */ /* 0x0001ee000c101906 */
[----:B------:R-:W-:Y:S05]  /*09d0*/  @P0 BRA `(.L_x_7) ;  /* 0xfffffffc00d00947 */ /* 0x000fea000383ffff */
[----:B------:R-:W-:Y:S05]  /*09e0*/  EXIT ;  /* 0x000000000000794d */ /* 0x000fea0003800000 */
.L_x_8:
        /* <DEDUP_REMOVED lines=9> */
.L_x_17:


//--------------------- .text._Z25ScanAndWritePartSumKernelPKiPiS1_mm --------------------------
	.section	.text._Z25ScanAndWritePartSumKernelPKiPiS1_mm,"ax",@progbits
	.align	128
        .global         _Z25ScanAndWritePartSumKernelPKiPiS1_mm
        .type           _Z25ScanAndWritePartSumKernelPKiPiS1_mm,@function
        .size           _Z25ScanAndWritePartSumKernelPKiPiS1_mm,(.L_x_18 - _Z25ScanAndWritePartSumKernelPKiPiS1_mm)
        .other          _Z25ScanAndWritePartSumKernelPKiPiS1_mm,@"STO_CUDA_ENTRY STV_DEFAULT"
_Z25ScanAndWritePartSumKernelPKiPiS1_mm:
.text._Z25ScanAndWritePartSumKernelPKiPiS1_mm:
[----:B------:R-:W-:Y:S08]  /*0000*/  LDC R1, c[0x0][0x37c] ;  /* 0x0000df00ff017b82 */ /* 0x000ff00000000800 */
[----:B------:R-:W0:Y:S08]  /*0010*/  S2UR UR4, SR_CTAID.X ;  /* 0x00000000000479c3 */ /* 0x000e300000002500 */
[----:B------:R-:W0:Y:S02]  /*0020*/  LDC.64 R2, c[0x0][0x3a0] ;  /* 0x0000e800ff027b82 */ /* 0x000e240000000a00 */
[----:B0-----:R-:W-:-:S04]  /*0030*/  ISETP.LE.U32.AND P0, PT, R2, UR4, PT ;  /* 0x0000000402007c0c */ /* 0x001fc8000bf03070 */
[----:B------:R-:W-:-:S13]  /*0040*/  ISETP.GE.U32.AND.EX P0, PT, RZ, R3, PT, P0 ;  /* 0x00000003ff00720c */ /* 0x000fda0003f06100 */
[----:B------:R-:W-:Y:S05]  /*0050*/  @P0 EXIT ;  /* 0x000000000000094d */ /* 0x000fea0003800000 */
[----:B------:R-:W0:Y:S01]  /*0060*/  S2R R0, SR_TID.X ;  /* 0x0000000000007919 */ /* 0x000e220000002100 */
[----:B------:R-:W1:Y:S01]  /*0070*/  LDCU UR9, c[0x0][0x360] ;  /* 0x00006c00ff0977ac */ /* 0x000e620008000800 */
[----:B------:R-:W-:Y:S01]  /*0080*/  UMOV UR8, UR4 ;  /* 0x0000000400087c82 */ /* 0x000fe20008000000 */
[----:B------:R-:W2:Y:S01]  /*0090*/  LDCU.64 UR16, c[0x0][0x358] ;  /* 0x00006b00ff1077ac */ /* 0x000ea20008000a00 */
[----:B------:R-:W3:Y:S01]  /*00a0*/  LDCU UR14, c[0x0][0x370] ;  /* 0x00006e00ff0e77ac */ /* 0x000ee20008000800 */
[----:B------:R-:W-:Y:S01]  /*00b0*/  UMOV UR4, URZ ;  /* 0x000000ff00047c82 */ /* 0x000fe20008000000 */
[----:B-1----:R-:W-:Y:S01]  /*00c0*/  UIMAD.WIDE.U32 UR12, UR9, 0x4, URZ ;  /* 0x00000004090c78a5 */ /* 0x002fe2000f8e00ff */
[----:B0-23--:R-:W-:-:S13]  /*00d0*/  ISETP.NE.AND P3, PT, R0, RZ, PT ;  /* 0x000000ff0000720c */ /* 0x00dfda0003f65270 */
.L_x_14:
[----:B------:R-:W-:Y:S04]  /*00e0*/  BSSY.RECONVERGENT B0, `(.L_x_9) ;  /* 0x0000078000007945 */ /* 0x000fe80003800200 */
[----:B01----:R-:W-:Y:S05]  /*00f0*/  @P3 BRA `(.L_x_10) ;  /* 0x0000000400d83947 */ /* 0x003fea0003800000 */
[----:B------:R-:W0:Y:S01]  /*0100*/  LDCU.64 UR10, c[0x0][0x398] ;  /* 0x00007300ff0a77ac */ /* 0x000e220008000a00 */
[----:B------:R-:W-:Y:S02]  /*0110*/  UIMAD.WIDE.U32 UR18, UR8, UR9, URZ ;  /* 0x00000009081272a5 */ /* 0x000fe4000f8e00ff */
[----:B------:R-:W-:Y:S02]  /*0120*/  UIMAD UR7, UR4, UR9, URZ ;  /* 0x00000009040772a4 */ /* 0x000fe4000f8e02ff */
[----:B------:R-:W-:Y:S02]  /*0130*/  UIADD3 UR5, UP0, UPT, UR9, UR18, URZ ;  /* 0x0000001209057290 */ /* 0x000fe4000ff1e0ff */
[----:B------:R-:W-:Y:S01]  /*0140*/  UIADD3 UR7, UPT, UPT, UR19, UR7, URZ ;  /* 0x0000000713077290 */ /* 0x000fe2000fffe0ff */
[----:B------:R-:W-:Y:S02]  /*0150*/  IMAD.U32 R2, RZ, RZ, UR18 ;  /* 0x00000012ff027e24 */ /* 0x000fe4000f8e00ff */
[----:B------:R-:W-:Y:S01]  /*0160*/  IMAD.U32 R3, RZ, RZ, UR19 ;  /* 0x00000013ff037e24 */ /* 0x000fe2000f8e00ff */
[----:B------:R-:W-:Y:S01]  /*0170*/  UIADD3.X UR6, UPT, UPT, URZ, UR7, URZ, UP0, !UPT ;  /* 0x00000007ff067290 */ /* 0x000fe200087fe4ff */
[----:B------:R-:W-:-:S02]  /*0180*/  IMAD.MOV.U32 R3, RZ, RZ, RZ ;  /* 0x000000ffff037224 */ /* 0x000fc400078e00ff */
[----:B------:R-:W-:Y:S01]  /*0190*/  IMAD.U32 R0, RZ, RZ, UR7 ;  /* 0x00000007ff007e24 */ /* 0x000fe2000f8e00ff */
[----:B0-----:R-:W-:-:S04]  /*01a0*/  UISETP.LT.U32.AND UP0, UPT, UR5, UR10, UPT ;  /* 0x0000000a0500728c */ /* 0x001fc8000bf01070 */
[----:B------:R-:W-:-:S04]  /*01b0*/  UISETP.LT.U32.AND.EX UP0, UPT, UR6, UR11, UPT, UP0 ;  /* 0x0000000b0600728c */ /* 0x000fc8000bf01100 */
[----:B------:R-:W-:Y:S02]  /*01c0*/  USEL UR10, UR5, UR10, UP0 ;  /* 0x0000000a050a7287 */ /* 0x000fe40008000000 */
[----:B------:R-:W-:-:S04]  /*01d0*/  USEL UR11, UR6, UR11, UP0 ;  /* 0x0000000b060b7287 */ /* 0x000fc80008000000 */
[----:B------:R-:W-:-:S04]  /*01e0*/  ISETP.GE.U32.AND P0, PT, R2, UR10, PT ;  /* 0x0000000a02007c0c */ /* 0x000fc8000bf06070 */
[----:B------:R-:W-:-:S13]  /*01f0*/  ISETP.GE.U32.AND.EX P0, PT, R0, UR11, PT, P0 ;  /* 0x0000000b00007c0c */ /* 0x000fda000bf06100 */
[----:B------:R-:W-:Y:S05]  /*0200*/  @P0 BRA `(.L_x_11) ;  /* 0x00000004007c0947 */ /* 0x000fea0003800000 */
[----:B------:R-:W0:Y:S01]  /*0210*/  LDCU.64 UR6, c[0x0][0x380] ;  /* 0x00007000ff0677ac */ /* 0x000e220008000a00 */
[----:B------:R-:W-:Y:S01]  /*0220*/  ISETP.GE.U32.AND P0, PT, R2, UR10, PT ;  /* 0x0000000a02007c0c */ /* 0x000fe2000bf06070 */
[----:B------:R-:W-:-:S03]  /*0230*/  UIMAD UR5, UR13, UR8, URZ ;  /* 0x000000080d0572a4 */ /* 0x000fc6000f8e02ff */
[----:B------:R-:W-:Y:S01]  /*0240*/  ISETP.GE.U32.AND.EX P0, PT, R0, UR11, PT, P0 ;  /* 0x0000000b00007c0c */ /* 0x000fe2000bf06100 */
[----:B------:R-:W-:Y:S02]  /*0250*/  UIMAD UR5, UR12, UR4, UR5 ;  /* 0x000000040c0572a4 */ /* 0x000fe4000f8e0205 */
[----:B0-----:R-:W-:-:S04]  /*0260*/  UIMAD.WIDE.U32 UR6, UR12, UR8, UR6 ;  /* 0x000000080c0672a5 */ /* 0x001fc8000f8e0006 */
[----:B------:R-:W-:Y:S02]  /*0270*/  UIADD3 UR15, UPT, UPT, UR5, UR7, URZ ;  /* 0x00000007050f7290 */ /* 0x000fe4000fffe0ff */
[----:B------:R-:W-:Y:S02]  /*0280*/  IMAD.U32 R9, RZ, RZ, UR7 ;  /* 0x00000007ff097e24 */ /* 0x000fe4000f8e00ff */
[----:B------:R-:W-:Y:S02]  /*0290*/  IMAD.U32 R8, RZ, RZ, UR6 ;  /* 0x00000006ff087e24 */ /* 0x000fe4000f8e00ff */
[----:B------:R-:W-:Y:S01]  /*02a0*/  IMAD.U32 R9, RZ, RZ, UR15 ;  /* 0x0000000fff097e24 */ /* 0x000fe2000f8e00ff */
[----:B------:R-:W0:Y:S04]  /*02b0*/  LDCU.64 UR6, c[0x0][0x390] ;  /* 0x00007200ff0677ac */ /* 0x000e280008000a00 */
[----:B------:R1:W2:Y:S01]  /*02c0*/  @P0 LDG.E R4, desc[UR16][R8.64] ;  /* 0x0000001008040981 */ /* 0x0002a2000c1e1900 */
[----:B------:R-:W-:Y:S01]  /*02d0*/  @P0 IADD3 R2, P1, PT, R2, 0x1, RZ ;  /* 0x0000000102020810 */ /* 0x000fe20007f3e0ff */
[----:B------:R-:W-:Y:S01]  /*02e0*/  IMAD.U32 R5, RZ, RZ, UR11 ;  /* 0x0000000bff057e24 */ /* 0x000fe2000f8e00ff */
[----:B------:R-:W-:-:S02]  /*02f0*/  MOV R17, UR11 ;  /* 0x0000000b00117c02 */ /* 0x000fc40008000f00 */
[C---:B------:R-:W-:Y:S01]  /*0300*/  ISETP.LT.U32.AND P2, PT, R2.reuse, UR10, PT ;  /* 0x0000000a02007c0c */ /* 0x040fe2000bf41070 */
[----:B------:R-:W-:Y:S01]  /*0310*/  @P0 IMAD.X R0, RZ, RZ, R0, P1 ;  /* 0x000000ffff000224 */ /* 0x000fe200008e0600 */
[----:B------:R-:W-:Y:S02]  /*0320*/  IADD3 R3, P4, PT, -R2, UR10, RZ ;  /* 0x0000000a02037c10 */ /* 0x000fe4000ff9e1ff */
[----:B-1----:R-:W-:Y:S02]  /*0330*/  @P0 IADD3 R8, P5, PT, R8, 0x4, RZ ;  /* 0x0000000408080810 */ /* 0x002fe40007fbe0ff */
[----:B------:R-:W-:Y:S01]  /*0340*/  ISETP.GT.U32.AND.EX P2, PT, R5, R0, PT, P2 ;  /* 0x000000000500720c */ /* 0x000fe20003f44120 */
[----:B0-----:R-:W-:Y:S01]  /*0350*/  UIMAD.WIDE.U32 UR6, UR12, UR8, UR6 ;  /* 0x000000080c0672a5 */ /* 0x001fe2000f8e0006 */
[----:B------:R-:W-:Y:S01]  /*0360*/  ISETP.LE.U32.AND P1, PT, R3, 0x3, PT ;  /* 0x000000030300780c */ /* 0x000fe20003f23070 */
[----:B------:R-:W-:Y:S01]  /*0370*/  IMAD.MOV.U32 R3, RZ, RZ, RZ ;  /* 0x000000ffff037224 */ /* 0x000fe200078e00ff */
[----:B------:R-:W-:Y:S01]  /*0380*/  IADD3.X R5, PT, PT, ~R0, UR11, RZ, P4, !PT ;  /* 0x0000000b00057c10 */ /* 0x000fe2000a7fe5ff */
[----:B------:R-:W-:Y:S01]  /*0390*/  UIADD3 UR5, UPT, UPT, UR7, UR5, URZ ;  /* 0x0000000507057290 */ /* 0x000fe2000fffe0ff */
[----:B------:R-:W-:Y:S01]  /*03a0*/  @P0 IMAD.X R9, RZ, RZ, R9, P5 ;  /* 0x000000ffff090224 */ /* 0x000fe200028e0609 */
[----:B------:R-:W-:Y:S01]  /*03b0*/  MOV R6, UR6 ;  /* 0x0000000600067c02 */ /* 0x000fe20008000f00 */
[----:B------:R-:W-:Y:S01]  /*03c0*/  IMAD.U32 R7, RZ, RZ, UR7 ;  /* 0x00000007ff077e24 */ /* 0x000fe2000f8e00ff */
[----:B------:R-:W-:-:S02]  /*03d0*/  ISETP.LE.U32.OR.EX P2, PT, R5, RZ, !P2, P1 ;  /* 0x000000ff0500720c */ /* 0x000fc40005743510 */
[----:B------:R-:W-:Y:S01]  /*03e0*/  IMAD.U32 R15, RZ, RZ, UR5 ;  /* 0x00000005ff0f7e24 */ /* 0x000fe2000f8e00ff */
[----:B------:R-:W-:-:S03]  /*03f0*/  PLOP3.LUT P1, PT, P0, PT, PT, 0x8, 0x80 ;  /* 0x000000000080781c */ /* 0x000fc6000072e170 */
[----:B------:R-:W-:Y:S02]  /*0400*/  @P0 IMAD.MOV.U32 R5, RZ, RZ, R15 ;  /* 0x000000ffff050224 */ /* 0x000fe400078e000f */
[----:B--2---:R-:W-:Y:S02]  /*0410*/  @P0 IMAD.IADD R3, R3, 0x1, R4 ;  /* 0x0000000103030824 */ /* 0x004fe400078e0204 */
[----:B------:R-:W-:Y:S01]  /*0420*/  @P0 IMAD.MOV.U32 R4, RZ, RZ, R6 ;  /* 0x000000ffff040224 */ /* 0x000fe200078e0006 */
[----:B------:R-:W-:-:S04]  /*0430*/  @P0 IADD3 R6, P4, PT, R6, 0x4, RZ ;  /* 0x0000000406060810 */ /* 0x000fc80007f9e0ff */
[----:B------:R0:W-:Y:S01]  /*0440*/  @P0 STG.E desc[UR16][R4.64], R3 ;  /* 0x0000000304000986 */ /* 0x0001e2000c101910 */
[----:B------:R-:W-:Y:S01]  /*0450*/  @P0 IMAD.X R15, RZ, RZ, R15, P4 ;  /* 0x000000ffff0f0224 */ /* 0x000fe200020e060f */
[----:B------:R-:W-:Y:S07]  /*0460*/  @P2 BRA `(.L_x_12) ;  /* 0x0000000000702947 */ /* 0x000fee0003800000 */
[----:B------:R-:W-:Y:S01]  /*0470*/  UIADD3 UR5, UP0, UPT, UR10, -0x3, URZ ;  /* 0xfffffffd0a057890 */ /* 0x000fe2000ff1e0ff */
[----:B------:R-:W-:-:S03]  /*0480*/  PLOP3.LUT P1, PT, PT, PT, PT, 0x8, 0x80 ;  /* 0x000000000080781c */ /* 0x000fc60003f2e170 */
[----:B------:R-:W-:-:S12]  /*0490*/  UIADD3.X UR6, UPT, UPT, UR11, -0x1, URZ, UP0, !UPT ;  /* 0xffffffff0b067890 */ /* 0x000fd800087fe4ff */
.L_x_13:
[----:B0-----:R-:W-:Y:S02]  /*04a0*/  IMAD.MOV.U32 R4, RZ, RZ, R8 ;  /* 0x000000ffff047224 */ /* 0x001fe400078e0008 */
[----:B------:R-:W-:-:S05]  /*04b0*/  IMAD.MOV.U32 R5, RZ, RZ, R9 ;  /* 0x000000ffff057224 */ /* 0x000fca00078e0009 */
[----:B------:R-:W2:Y:S01]  /*04c0*/  LDG.E R8, desc[UR16][R4.64] ;  /* 0x0000001004087981 */ /* 0x000ea2000c1e1900 */
[----:B-1----:R-:W-:Y:S01]  /*04d0*/  IMAD.MOV.U32 R10, RZ, RZ, R6 ;  /* 0x000000ffff0a7224 */ /* 0x002fe200078e0006 */
[----:B------:R-:W-:Y:S01]  /*04e0*/  MOV R11, R15 ;  /* 0x0000000f000b7202 */ /* 0x000fe20000000f00 */
[----:B--2---:R-:W-:-:S05]  /*04f0*/  IMAD.IADD R7, R8, 0x1, R3 ;  /* 0x0000000108077824 */ /* 0x004fca00078e0203 */
[----:B------:R-:W-:Y:S04]  /*0500*/  STG.E desc[UR16][R10.64], R7 ;  /* 0x000000070a007986 */ /* 0x000fe8000c101910 */
[----:B------:R-:W2:Y:S02]  /*0510*/  LDG.E R6, desc[UR16][R4.64+0x4] ;  /* 0x0000041004067981 */ /* 0x000ea4000c1e1900 */
[----:B--2---:R-:W-:-:S05]  /*0520*/  IMAD.IADD R9, R7, 0x1, R6 ;  /* 0x0000000107097824 */ /* 0x004fca00078e0206 */
[----:B------:R0:W-:Y:S04]  /*0530*/  STG.E desc[UR16][R10.64+0x4], R9 ;  /* 0x000004090a007986 */ /* 0x0001e8000c101910 */
[----:B------:R-:W2:Y:S02]  /*0540*/  LDG.E R6, desc[UR16][R4.64+0x8] ;  /* 0x0000081004067981 */ /* 0x000ea4000c1e1900 */
[----:B--2---:R-:W-:-:S05]  /*0550*/  IMAD.IADD R13, R9, 0x1, R6 ;  /* 0x00000001090d7824 */ /* 0x004fca00078e0206 */
[----:B------:R1:W-:Y:S04]  /*0560*/  STG.E desc[UR16][R10.64+0x8], R13 ;  /* 0x0000080d0a007986 */ /* 0x0003e8000c101910 */
[----:B------:R-:W2:Y:S01]  /*0570*/  LDG.E R6, desc[UR16][R4.64+0xc] ;  /* 0x00000c1004067981 */ /* 0x000ea2000c1e1900 */
[----:B------:R-:W-:Y:S02]  /*0580*/  IADD3 R2, P0, PT, R2, 0x4, RZ ;  /* 0x0000000402027810 */ /* 0x000fe40007f1e0ff */
[----:B------:R-:W-:-:S03]  /*0590*/  IADD3 R8, P4, PT, R4, 0x10, RZ ;  /* 0x0000001004087810 */ /* 0x000fc60007f9e0ff */
[----:B------:R-:W-:Y:S01]  /*05a0*/  IMAD.X R0, RZ, RZ, R0, P0 ;  /* 0x000000ffff007224 */ /* 0x000fe200000e0600 */
[----:B------:R-:W-:Y:S01]  /*05b0*/  ISETP.GE.U32.AND P0, PT, R2, UR5, PT ;  /* 0x0000000502007c0c */ /* 0x000fe2000bf06070 */
[----:B0-----:R-:W-:-:S03]  /*05c0*/  IMAD.X R9, RZ, RZ, R5, P4 ;  /* 0x000000ffff097224 */ /* 0x001fc600020e0605 */
[----:B------:R-:W-:Y:S01]  /*05d0*/  ISETP.GE.U32.AND.EX P0, PT, R0, UR6, PT, P0 ;  /* 0x0000000600007c0c */ /* 0x000fe2000bf06100 */
[----:B--2---:R-:W-:Y:S01]  /*05e0*/  IMAD.IADD R3, R13, 0x1, R6 ;  /* 0x000000010d037824 */ /* 0x004fe200078e0206 */
[----:B------:R-:W-:-:S04]  /*05f0*/  IADD3 R6, P2, PT, R10, 0x10, RZ ;  /* 0x000000100a067810 */ /* 0x000fc80007f5e0ff */
[----:B------:R1:W-:Y:S01]  /*0600*/  STG.E desc[UR16][R10.64+0xc], R3 ;  /* 0x00000c030a007986 */ /* 0x0003e2000c101910 */
[----:B------:R-:W-:-:S06]  /*0610*/  IMAD.X R15, RZ, RZ, R11, P2 ;  /* 0x000000ffff0f7224 */ /* 0x000fcc00010e060b */
[----:B------:R-:W-:Y:S05]  /*0620*/  @!P0 BRA `(.L_x_13) ;  /* 0xfffffffc009c8947 */ /* 0x000fea000383ffff */
.L_x_12:
[C---:B------:R-:W-:Y:S02]  /*0630*/  ISETP.LT.U32.AND P0, PT, R2.reuse, UR10, PT ;  /* 0x0000000a02007c0c */ /* 0x040fe4000bf01070 */
[----:B0-----:R-:W-:Y:S02]  /*0640*/  IADD3 R4, P4, PT, -R2, UR10, RZ ;  /* 0x0000000a02047c10 */ /* 0x001fe4000ff9e1ff */
[----:B------:R-:W-:Y:S02]  /*0650*/  ISETP.GT.U32.AND.EX P2, PT, R17, R0, PT, P0 ;  /* 0x000000001100720c */ /* 0x000fe40003f44100 */
[----:B------:R-:W-:Y:S02]  /*0660*/  ISETP.LE.U32.AND P0, PT, R4, 0x1, PT ;  /* 0x000000010400780c */ /* 0x000fe40003f03070 */
[----:B------:R-:W-:-:S04]  /*0670*/  IADD3.X R4, PT, PT, ~R0, UR11, RZ, P4, !PT ;  /* 0x0000000b00047c10 */ /* 0x000fc8000a7fe5ff */
[----:B------:R-:W-:-:S13]  /*0680*/  ISETP.LE.U32.OR.EX P0, PT, R4, RZ, !P2, P0 ;  /* 0x000000ff0400720c */ /* 0x000fda0005703500 */
[----:B------:R-:W-:Y:S01]  /*0690*/  @!P0 MOV R4, R8 ;  /* 0x0000000800048202 */ /* 0x000fe20000000f00 */
[----:B------:R-:W-:-:S05]  /*06a0*/  @!P0 IMAD.MOV.U32 R5, RZ, RZ, R9 ;  /* 0x000000ffff058224 */ /* 0x000fca00078e0009 */
[----:B-1----:R-:W2:Y:S01]  /*06b0*/  @!P0 LDG.E R10, desc[UR16][R4.64] ;  /* 0x00000010040a8981 */ /* 0x002ea2000c1e1900 */
[----:B------:R-:W-:Y:S01]  /*06c0*/  @!P0 IMAD.MOV.U32 R11, RZ, RZ, R15 ;  /* 0x000000ffff0b8224 */ /* 0x000fe200078e000f */
[----:B------:R-:W-:Y:S02]  /*06d0*/  @!P0 IADD3 R2, P4, PT, R2, 0x2, RZ ;  /* 0x0000000202028810 */ /* 0x000fe40007f9e0ff */
[----:B------:R-:W-:Y:S01]  /*06e0*/  @!P0 PLOP3.LUT P1, PT, PT, PT, PT, 0x8, 0x80 ;  /* 0x000000000080881c */ /* 0x000fe20003f2e170 */
[----:B--2---:R-:W-:Y:S02]  /*06f0*/  @!P0 IMAD.IADD R7, R3, 0x1, R10 ;  /* 0x0000000103078824 */ /* 0x004fe400078e020a */
[----:B------:R-:W-:-:S05]  /*0700*/  @!P0 IMAD.MOV.U32 R10, RZ, RZ, R6 ;  /* 0x000000ffff0a8224 */ /* 0x000fca00078e0006 */
[----:B------:R0:W-:Y:S04]  /*0710*/  @!P0 STG.E desc[UR16][R10.64], R7 ;  /* 0x000000070a008986 */ /* 0x0001e8000c101910 */
[----:B------:R-:W2:Y:S01]  /*0720*/  @!P0 LDG.E R12, desc[UR16][R4.64+0x4] ;  /* 0x00000410040c8981 */ /* 0x000ea2000c1e1900 */
[----:B------:R-:W-:Y:S01]  /*0730*/  @!P0 IMAD.X R0, RZ, RZ, R0, P4 ;  /* 0x000000ffff008224 */ /* 0x000fe200020e0600 */
[----:B------:R-:W-:-:S04]  /*0740*/  ISETP.LT.U32.AND P2, PT, R2, UR10, PT ;  /* 0x0000000a02007c0c */ /* 0x000fc8000bf41070 */
[----:B------:R-:W-:Y:S02]  /*0750*/  ISETP.LT.U32.OR.EX P1, PT, R0, UR11, P1, P2 ;  /* 0x0000000b00007c0c */ /* 0x000fe40008f21520 */
[----:B------:R-:W-:-:S05]  /*0760*/  @!P0 IADD3 R8, P2, PT, R8, 0x8, RZ ;  /* 0x0000000808088810 */ /* 0x000fca0007f5e0ff */
[----:B------:R-:W-:Y:S01]  /*0770*/  @!P0 IMAD.X R9, RZ, RZ, R9, P2 ;  /* 0x000000ffff098224 */ /* 0x000fe200010e0609 */
[----:B--2---:R-:W-:-:S05]  /*0780*/  @!P0 IADD3 R3, PT, PT, R7, R12, RZ ;  /* 0x0000000c07038210 */ /* 0x004fca0007ffe0ff */
[----:B------:R1:W-:Y:S04]  /*0790*/  @!P0 STG.E desc[UR16][R10.64+0x4], R3 ;  /* 0x000004030a008986 */ /* 0x0003e8000c101910 */
[----:B------:R-:W1:Y:S01]  /*07a0*/  @P1 LDG.E R8, desc[UR16][R8.64] ;  /* 0x0000001008081981 */ /* 0x000e62000c1e1900 */
[----:B------:R-:W-:-:S05]  /*07b0*/  @!P0 IADD3 R6, P2, PT, R6, 0x8, RZ ;  /* 0x0000000806068810 */ /* 0x000fca0007f5e0ff */
[----:B------:R-:W-:-:S04]  /*07c0*/  @!P0 IMAD.X R15, RZ, RZ, R15, P2 ;  /* 0x000000ffff0f8224 */ /* 0x000fc800010e060f */
[----:B0-----:R-:W-:Y:S02]  /*07d0*/  IMAD.MOV.U32 R7, RZ, RZ, R15 ;  /* 0x000000ffff077224 */ /* 0x001fe400078e000f */
[----:B-1----:R-:W-:-:S05]  /*07e0*/  @P1 IMAD.IADD R3, R3, 0x1, R8 ;  /* 0x0000000103031824 */ /* 0x002fca00078e0208 */
[----:B------:R0:W-:Y:S02]  /*07f0*/  @P1 STG.E desc[UR16][R6.64], R3 ;  /* 0x0000000306001986 */ /* 0x0001e4000c101910 */
.L_x_11:
[----:B------:R-:W1:Y:S02]  /*0800*/  LDCU.64 UR6, c[0x0][0x388] ;  /* 0x00007100ff0677ac */ /* 0x000e640008000a00 */
[----:B-1----:R-:W-:-:S04]  /*0810*/  ULEA UR5, UP0, UR8, UR6, 0x2 ;  /* 0x0000000608057291 */ /* 0x002fc8000f8010ff */
[----:B------:R-:W-:Y:S02]  /*0820*/  ULEA.HI.X UR6, UR8, UR7, UR4, 0x2, UP0 ;  /* 0x0000000708067291 */ /* 0x000fe400080f1404 */
[----:B------:R-:W-:-:S04]  /*0830*/  IMAD.U32 R4, RZ, RZ, UR5 ;  /* 0x00000005ff047e24 */ /* 0x000fc8000f8e00ff */
[----:B------:R-:W-:-:S05]  /*0840*/  IMAD.U32 R5, RZ, RZ, UR6 ;  /* 0x00000006ff057e24 */ /* 0x000fca000f8e00ff */
[----:B------:R1:W-:Y:S02]  /*0850*/  STG.E desc[UR16][R4.64], R3 ;  /* 0x0000000304007986 */ /* 0x0003e4000c101910 */
.L_x_10:
[----:B------:R-:W-:Y:S05]  /*0860*/  BSYNC.RECONVERGENT B0 ;  /* 0x0000000000007941 */ /* 0x000fea0003800200 */
.L_x_9:
[----:B------:R-:W2:Y:S01]  /*0870*/  LDCU.64 UR6, c[0x0][0x3a0] ;  /* 0x00007400ff0677ac */ /* 0x000ea20008000a00 */
[----:B------:R-:W-:-:S04]  /*0880*/  UIADD3 UR8, UP0, UPT, UR14, UR8, URZ ;  /* 0x000000080e087290 */ /* 0x000fc8000ff1e0ff */
[----:B------:R-:W-:Y:S02]  /*0890*/  UIADD3.X UR4, UPT, UPT, URZ, UR4, URZ, UP0, !UPT ;  /* 0x00000004ff047290 */ /* 0x000fe400087fe4ff */
[----:B--2---:R-:W-:-:S04]  /*08a0*/  UISETP.GE.U32.AND UP0, UPT, UR8, UR6, UPT ;  /* 0x000000060800728c */ /* 0x004fc8000bf06070 */
[----:B------:R-:W-:-:S09]  /*08b0*/  UISETP.GE.U32.AND.EX UP0, UPT, UR4, UR7, UPT, UP0 ;  /* 0x000000070400728c */ /* 0x000fd2000bf06100 */
[----:B------:R-:W-:Y:S05]  /*08c0*/  BRA.U !UP0, `(.L_x_14) ;  /* 0xfffffff908047547 */ /* 0x000fea000b83ffff */
[----:B------:R-:W-:Y:S05]  /*08d0*/  EXIT ;  /* 0x000000000000794d */ /* 0x000fea0003800000 */
.L_x_15:
        /* <DEDUP_REMOVED lines=10> */
.L_x_18:


//--------------------- .nv.shared.reserved.0     --------------------------
	.section	.nv.shared.reserved.0,"aw",@nobits
	.weak		__nv_reservedSMEM_offset_0_alias
	.size		__nv_reservedSMEM_offset_0_alias, 0, 64
	.other		__nv_reservedSMEM_offset_0_alias,@"STO_CUDA_RESERVED_SHARED STV_DEFAULT"
__nv_reservedSMEM_offset_0_alias:
	.zero		0
	.zero		64


//--------------------- .nv.constant0._Z16AddBaseSumKernelPiS_mm --------------------------
	.section	.nv.constant0._Z16AddBaseSumKernelPiS_mm,"a",@progbits
	.sectionflags	@""
	.align	4
.nv.constant0._Z16AddBaseSumKernelPiS_mm:
	.zero		928


//--------------------- .nv.constant0._Z17ScanPartSumKernelPim --------------------------
	.section	.nv.constant0._Z17ScanPartSumKernelPim,"a",@progbits
	.sectionflags	@""
	.align	4
.nv.constant0._Z17ScanPartSumKernelPim:
	.zero		912


//--------------------- .nv.constant0._Z25ScanAndWritePartSumKernelPKiPiS1_mm --------------------------
	.section	.nv.constant0._Z25ScanAndWritePartSumKernelPKiPiS1_mm,"a",@progbits
	.sectionflags	@""
	.align	4
.nv.constant0._Z25ScanAndWritePartSumKernelPKiPiS1_mm:
	.zero		936


//--------------------- SYMBOLS --------------------------

	.type		.nv.reservedSmem.offset0,@object
	.size		.nv.reservedSmem.offset0,0x4
